	.target	sm_100a

	.elftype	@"ET_EXEC"


//--------------------- .note.nv.tkinfo           --------------------------
	.section	.note.nv.tkinfo,"",@"SHT_NOTE"
	.sectionflags	@"SHF_NOTE_NV_TKINFO"
	.tkinfo
        /*0018*/ 	.word	0x00000002
        /*0030*/ 	.string	""
        /*0030*/ 	.string	"ptxas"
        /*0030*/ 	.string	"Cuda compilation tools, release 13.0, V13.0.88"
        /*0030*/ 	.string	"Build cuda_13.0.r13.0/compiler.36424714_0"
        /*0030*/ 	.string	"-arch sm_100a -m 64 "



//--------------------- .note.nv.cuinfo           --------------------------
	.section	.note.nv.cuinfo,"",@"SHT_NOTE"
	.sectionflags	@"SHF_NOTE_NV_CUINFO"
        /*0018*/ 	.short	0x0002
        /*001a*/ 	.short	0x0064
        /*001c*/ 	.short	0x0082
	.zero		2


//--------------------- .nv.info                  --------------------------
	.section	.nv.info,"",@"SHT_CUDA_INFO"
	.align	4


	//----- nvinfo : EIATTR_REGCOUNT
	.align		4
        /*0000*/ 	.byte	0x04, 0x2f
        /*0002*/ 	.short	(.L_19 - .L_18)
	.align		4
.L_18:
        /*0004*/ 	.word	index@(_ZN7cutlass13device_kernelINS_4gemm6kernel13GemmUniversalIN4cute5tupleIJiiiiEEENS1_10collective13CollectiveMmaINS1_35MainloopSm100TmaUmmaWarpSpecializedILi4ELi2ELi4ENS5_IJNS4_1CILi2EEESB_NSA_ILi1EEEEEEEENS5_IJNSA_ILi256EEENSA_ILi64EEENSA_ILi32EEEEEENS_6half_tENS5_IJlSC_lEEESJ_SK_NS4_8TiledMMAINS4_8MMA_AtomIJNS4_26SM100_MMA_F16BF16_2x1SM_SSISJ_SJ_fLi256ELi64ELNS4_4UMMA5MajorE0ELSP_0ELNSO_7ScaleInE0ELSQ_0EEEEEENS4_6LayoutINS5_IJSC_SC_SC_EEENS5_IJNSA_ILi0EEESV_SV_EEEEENS5_IJNS4_10UnderscoreESY_SY_EEEEENS4_28SM100_TMA_2SM_LOAD_MULTICASTENS4_14ComposedLayoutINS4_7SwizzleILi2ELi4ELi3EEENS4_18smem_ptr_flag_bitsILi16EEENST_INS5_IJNSA_ILi8EEESH_EEENS5_IJSH_SC_EEEEEEEvNS4_8identityENS4_18SM100_TMA_2SM_LOADES1B_vS1C_EENS_8epilogue10collective18CollectiveEpilogueINS1F_23Sm100TmaWarpSpecializedILi3ELi2ELi32ELb1ELb0EEEJNS5_IJNSA_ILi128EEESG_SH_EEENS5_IJNST_IS1K_SC_EENST_ISH_SC_EEEEESJ_SK_SJ_SK_NS1F_6fusion15FusionCallbacksIS1J_NS1P_17LinearCombinationISJ_fSJ_fLNS_15FloatRoundStyleE2EEES1L_S1O_JEEENS4_5SM1004TMEM4LOAD26SM100_TMEM_LOAD_32dp32b32xENS4_13SM90_TMA_LOADES1B_NS4_39AutoVectorizingCopyWithAssumedAlignmentILi128EEENS4_14SM90_TMA_STOREES1B_S21_S21_EEEvvEEEEvNT_6ParamsE)
        /*0008*/ 	.word	0x00000078


	//----- nvinfo : EIATTR_FRAME_SIZE
	.align		4
.L_19:
        /*000c*/ 	.byte	0x04, 0x11
        /*000e*/ 	.short	(.L_21 - .L_20)
	.align		4
.L_20:
        /*0010*/ 	.word	index@($__internal_2_$__cuda_sm10x_tcgen05_guardrail_trap_unallocated_columns_being_dealloced)
        /*0014*/ 	.word	0x00000000


	//----- nvinfo : EIATTR_FRAME_SIZE
	.align		4
.L_21:
        /*0018*/ 	.byte	0x04, 0x11
        /*001a*/ 	.short	(.L_23 - .L_22)
	.align		4
.L_22:
        /*001c*/ 	.word	index@($__internal_1_$__cuda_sm10x_tcgen05_guardrail_trap_phase_invalid_during_alloc)
        /*0020*/ 	.word	0x00000000


	//----- nvinfo : EIATTR_FRAME_SIZE
	.align		4
.L_23:
        /*0024*/ 	.byte	0x04, 0x11
        /*0026*/ 	.short	(.L_25 - .L_24)
	.align		4
.L_24:
        /*0028*/ 	.word	index@($__internal_0_$__cuda_sm10x_tcgen05_guardrail_trap_col_being_dealloced_not_returned_by_alloc)
        /*002c*/ 	.word	0x00000000


	//----- nvinfo : EIATTR_FRAME_SIZE
	.align		4
.L_25:
        /*0030*/ 	.byte	0x04, 0x11
        /*0032*/ 	.short	(.L_27 - .L_26)
	.align		4
.L_26:
        /*0034*/ 	.word	index@(_ZN7cutlass13device_kernelINS_4gemm6kernel13GemmUniversalIN4cute5tupleIJiiiiEEENS1_10collective13CollectiveMmaINS1_35MainloopSm100TmaUmmaWarpSpecializedILi4ELi2ELi4ENS5_IJNS4_1CILi2EEESB_NSA_ILi1EEEEEEEENS5_IJNSA_ILi256EEENSA_ILi64EEENSA_ILi32EEEEEENS_6half_tENS5_IJlSC_lEEESJ_SK_NS4_8TiledMMAINS4_8MMA_AtomIJNS4_26SM100_MMA_F16BF16_2x1SM_SSISJ_SJ_fLi256ELi64ELNS4_4UMMA5MajorE0ELSP_0ELNSO_7ScaleInE0ELSQ_0EEEEEENS4_6LayoutINS5_IJSC_SC_SC_EEENS5_IJNSA_ILi0EEESV_SV_EEEEENS5_IJNS4_10UnderscoreESY_SY_EEEEENS4_28SM100_TMA_2SM_LOAD_MULTICASTENS4_14ComposedLayoutINS4_7SwizzleILi2ELi4ELi3EEENS4_18smem_ptr_flag_bitsILi16EEENST_INS5_IJNSA_ILi8EEESH_EEENS5_IJSH_SC_EEEEEEEvNS4_8identityENS4_18SM100_TMA_2SM_LOADES1B_vS1C_EENS_8epilogue10collective18CollectiveEpilogueINS1F_23Sm100TmaWarpSpecializedILi3ELi2ELi32ELb1ELb0EEEJNS5_IJNSA_ILi128EEESG_SH_EEENS5_IJNST_IS1K_SC_EENST_ISH_SC_EEEEESJ_SK_SJ_SK_NS1F_6fusion15FusionCallbacksIS1J_NS1P_17LinearCombinationISJ_fSJ_fLNS_15FloatRoundStyleE2EEES1L_S1O_JEEENS4_5SM1004TMEM4LOAD26SM100_TMEM_LOAD_32dp32b32xENS4_13SM90_TMA_LOADES1B_NS4_39AutoVectorizingCopyWithAssumedAlignmentILi128EEENS4_14SM90_TMA_STOREES1B_S21_S21_EEEvvEEEEvNT_6ParamsE)
        /*0038*/ 	.word	0x00000000


	//----- nvinfo : EIATTR_MIN_STACK_SIZE
	.align		4
.L_27:
        /*003c*/ 	.byte	0x04, 0x12
        /*003e*/ 	.short	(.L_29 - .L_28)
	.align		4
.L_28:
        /*0040*/ 	.word	index@(_ZN7cutlass13device_kernelINS_4gemm6kernel13GemmUniversalIN4cute5tupleIJiiiiEEENS1_10collective13CollectiveMmaINS1_35MainloopSm100TmaUmmaWarpSpecializedILi4ELi2ELi4ENS5_IJNS4_1CILi2EEESB_NSA_ILi1EEEEEEEENS5_IJNSA_ILi256EEENSA_ILi64EEENSA_ILi32EEEEEENS_6half_tENS5_IJlSC_lEEESJ_SK_NS4_8TiledMMAINS4_8MMA_AtomIJNS4_26SM100_MMA_F16BF16_2x1SM_SSISJ_SJ_fLi256ELi64ELNS4_4UMMA5MajorE0ELSP_0ELNSO_7ScaleInE0ELSQ_0EEEEEENS4_6LayoutINS5_IJSC_SC_SC_EEENS5_IJNSA_ILi0EEESV_SV_EEEEENS5_IJNS4_10UnderscoreESY_SY_EEEEENS4_28SM100_TMA_2SM_LOAD_MULTICASTENS4_14ComposedLayoutINS4_7SwizzleILi2ELi4ELi3EEENS4_18smem_ptr_flag_bitsILi16EEENST_INS5_IJNSA_ILi8EEESH_EEENS5_IJSH_SC_EEEEEEEvNS4_8identityENS4_18SM100_TMA_2SM_LOADES1B_vS1C_EENS_8epilogue10collective18CollectiveEpilogueINS1F_23Sm100TmaWarpSpecializedILi3ELi2ELi32ELb1ELb0EEEJNS5_IJNSA_ILi128EEESG_SH_EEENS5_IJNST_IS1K_SC_EENST_ISH_SC_EEEEESJ_SK_SJ_SK_NS1F_6fusion15FusionCallbacksIS1J_NS1P_17LinearCombinationISJ_fSJ_fLNS_15FloatRoundStyleE2EEES1L_S1O_JEEENS4_5SM1004TMEM4LOAD26SM100_TMEM_LOAD_32dp32b32xENS4_13SM90_TMA_LOADES1B_NS4_39AutoVectorizingCopyWithAssumedAlignmentILi128EEENS4_14SM90_TMA_STOREES1B_S21_S21_EEEvvEEEEvNT_6ParamsE)
        /*0044*/ 	.word	0x00000000
.L_29:


//--------------------- .nv.compat                --------------------------
	.section	.nv.compat,"",@"SHT_CUDA_COMPAT_INFO"
	.align	4
        /*0000*/ 	.byte	0x02, 0x09, 0x01, 0x00, 0x02, 0x02, 0x02, 0x00, 0x02, 0x05, 0x05, 0x00, 0x03, 0x07, 0x01, 0x01
        /*0010*/ 	.byte	0x02, 0x03, 0x01, 0x00, 0x02, 0x06, 0x01, 0x00, 0x04, 0x0b, 0x08, 0x00, 0x09, 0x00, 0x00, 0x00
        /*0020*/ 	.byte	0x00, 0x00, 0x00, 0x00


//--------------------- .nv.info._ZN7cutlass13device_kernelINS_4gemm6kernel13GemmUniversalIN4cute5tupleIJiiiiEEENS1_10collective13CollectiveMmaINS1_35MainloopSm100TmaUmmaWarpSpecializedILi4ELi2ELi4ENS5_IJNS4_1CILi2EEESB_NSA_ILi1EEEEEEEENS5_IJNSA_ILi256EEENSA_ILi64EEENSA_ILi32EEEEEENS_6half_tENS5_IJlSC_lEEESJ_SK_NS4_8TiledMMAINS4_8MMA_AtomIJNS4_26SM100_MMA_F16BF16_2x1SM_SSISJ_SJ_fLi256ELi64ELNS4_4UMMA5MajorE0ELSP_0ELNSO_7ScaleInE0ELSQ_0EEEEEENS4_6LayoutINS5_IJSC_SC_SC_EEENS5_IJNSA_ILi0EEESV_SV_EEEEENS5_IJNS4_10UnderscoreESY_SY_EEEEENS4_28SM100_TMA_2SM_LOAD_MULTICASTENS4_14ComposedLayoutINS4_7SwizzleILi2ELi4ELi3EEENS4_18smem_ptr_flag_bitsILi16EEENST_INS5_IJNSA_ILi8EEESH_EEENS5_IJSH_SC_EEEEEEEvNS4_8identityENS4_18SM100_TMA_2SM_LOADES1B_vS1C_EENS_8epilogue10collective18CollectiveEpilogueINS1F_23Sm100TmaWarpSpecializedILi3ELi2ELi32ELb1ELb0EEEJNS5_IJNSA_ILi128EEESG_SH_EEENS5_IJNST_IS1K_SC_EENST_ISH_SC_EEEEESJ_SK_SJ_SK_NS1F_6fusion15FusionCallbacksIS1J_NS1P_17LinearCombinationISJ_fSJ_fLNS_15FloatRoundStyleE2EEES1L_S1O_JEEENS4_5SM1004TMEM4LOAD26SM100_TMEM_LOAD_32dp32b32xENS4_13SM90_TMA_LOADES1B_NS4_39AutoVectorizingCopyWithAssumedAlignmentILi128EEENS4_14SM90_TMA_STOREES1B_S21_S21_EEEvvEEEEvNT_6ParamsE --------------------------
	.section	.nv.info._ZN7cutlass13device_kernelINS_4gemm6kernel13GemmUniversalIN4cute5tupleIJiiiiEEENS1_10collective13CollectiveMmaINS1_35MainloopSm100TmaUmmaWarpSpecializedILi4ELi2ELi4ENS5_IJNS4_1CILi2EEESB_NSA_ILi1EEEEEEEENS5_IJNSA_ILi256EEENSA_ILi64EEENSA_ILi32EEEEEENS_6half_tENS5_IJlSC_lEEESJ_SK_NS4_8TiledMMAINS4_8MMA_AtomIJNS4_26SM100_MMA_F16BF16_2x1SM_SSISJ_SJ_fLi256ELi64ELNS4_4UMMA5MajorE0ELSP_0ELNSO_7ScaleInE0ELSQ_0EEEEEENS4_6LayoutINS5_IJSC_SC_SC_EEENS5_IJNSA_ILi0EEESV_SV_EEEEENS5_IJNS4_10UnderscoreESY_SY_EEEEENS4_28SM100_TMA_2SM_LOAD_MULTICASTENS4_14ComposedLayoutINS4_7SwizzleILi2ELi4ELi3EEENS4_18smem_ptr_flag_bitsILi16EEENST_INS5_IJNSA_ILi8EEESH_EEENS5_IJSH_SC_EEEEEEEvNS4_8identityENS4_18SM100_TMA_2SM_LOADES1B_vS1C_EENS_8epilogue10collective18CollectiveEpilogueINS1F_23Sm100TmaWarpSpecializedILi3ELi2ELi32ELb1ELb0EEEJNS5_IJNSA_ILi128EEESG_SH_EEENS5_IJNST_IS1K_SC_EENST_ISH_SC_EEEEESJ_SK_SJ_SK_NS1F_6fusion15FusionCallbacksIS1J_NS1P_17LinearCombinationISJ_fSJ_fLNS_15FloatRoundStyleE2EEES1L_S1O_JEEENS4_5SM1004TMEM4LOAD26SM100_TMEM_LOAD_32dp32b32xENS4_13SM90_TMA_LOADES1B_NS4_39AutoVectorizingCopyWithAssumedAlignmentILi128EEENS4_14SM90_TMA_STOREES1B_S21_S21_EEEvvEEEEvNT_6ParamsE,"",@"SHT_CUDA_INFO"
	.sectionflags	@""
	.align	4


	//----- nvinfo : EIATTR_CUDA_API_VERSION
	.align		4
        /*0000*/ 	.byte	0x04, 0x37
        /*0002*/ 	.short	(.L_31 - .L_30)
.L_30:
        /*0004*/ 	.word	0x00000082


	//----- nvinfo : EIATTR_KPARAM_INFO
	.align		4
.L_31:
        /*0008*/ 	.byte	0x04, 0x17
        /*000a*/ 	.short	(.L_33 - .L_32)
.L_32:
        /*000c*/ 	.word	0x00000000
        /*0010*/ 	.short	0x0000
        /*0012*/ 	.short	0x0000
        /*0014*/ 	.byte	0x00, 0xf0, 0x01, 0x20


	//----- nvinfo : EIATTR_AT_ENTRY_FRAGMENTS
	.align		4
.L_33:
        /*0018*/ 	.byte	0x04, 0x4f
        /*001a*/ 	.short	(.L_35 - .L_34)


	//   ....[0]....
.L_34:
        /*001c*/ 	.word	0x00000007


	//----- nvinfo : EIATTR_RESERVED_SMEM_USED
	.align		4
.L_35:
        /*0020*/ 	.byte	0x01, 0x41
	.zero		2


	//----- nvinfo : EIATTR_SPARSE_MMA_MASK
	.align		4
        /*0024*/ 	.byte	0x03, 0x50
        /*0026*/ 	.short	0x0000


	//----- nvinfo : EIATTR_TCGEN05_2CTA_USED
	.align		4
        /*0028*/ 	.byte	0x01, 0x52
	.zero		2


	//----- nvinfo : EIATTR_MAXREG_COUNT
	.align		4
        /*002c*/ 	.byte	0x03, 0x1b
        /*002e*/ 	.short	0x00ff


	//----- nvinfo : EIATTR_NUM_BARRIERS
	.align		4
        /*0030*/ 	.byte	0x02, 0x4c
        /*0032*/ 	.byte	0x07
	.zero		1


	//----- nvinfo : EIATTR_EXTERNS
	.align		4
        /*0034*/ 	.byte	0x04, 0x0f
        /*0036*/ 	.short	(.L_37 - .L_36)


	//   ....[0]....
	.align		4
.L_36:
        /*0038*/ 	.word	index@(__assertfail)


	//----- nvinfo : EIATTR_MERCURY_ISA_VERSION
	.align		4
.L_37:
        /*003c*/ 	.byte	0x03, 0x5f
        /*003e*/ 	.short	0x0101


	//----- nvinfo : EIATTR_INT_WARP_WIDE_INSTR_OFFSETS
	.align		4
        /*0040*/ 	.byte	0x04, 0x31
        /*0042*/ 	.short	(.L_39 - .L_38)


	//   ....[0]....
.L_38:
        /*0044*/ 	.word	0x00000dc0


	//   ....[1]....
        /*0048*/ 	.word	0x00000e70


	//   ....[2]....
        /*004c*/ 	.word	0x000042b0


	//   ....[3]....
        /*0050*/ 	.word	0x000042d0


	//   ....[4]....
        /*0054*/ 	.word	0x00004300


	//   ....[5]....
        /*0058*/ 	.word	0x00004ee0


	//   ....[6]....
        /*005c*/ 	.word	0x00004f60


	//   ....[7]....
        /*0060*/ 	.word	0x00005070


	//   ....[8]....
        /*0064*/ 	.word	0x00005180


	//----- nvinfo : EIATTR_COOP_GROUP_MASK_REGIDS
	.align		4
.L_39:
        /*0068*/ 	.byte	0x04, 0x29
        /*006a*/ 	.short	(.L_41 - .L_40)


	//   ....[0]....
.L_40:
        /*006c*/ 	.word	0xffffffff


	//   ....[1]....
        /*0070*/ 	.word	0xffffffff


	//   ....[2]....
        /*0074*/ 	.word	0xffffffff


	//   ....[3]....
        /*0078*/ 	.word	0xffffffff


	//   ....[4]....
        /*007c*/ 	.word	0xffffffff


	//   ....[5]....
        /*0080*/ 	.word	0xffffffff


	//   ....[6]....
        /*0084*/ 	.word	0xffffffff


	//   ....[7]....
        /*0088*/ 	.word	0xffffffff


	//   ....[8]....
        /*008c*/ 	.word	0xffffffff


	//   ....[9]....
        /*0090*/ 	.word	0xffffffff


	//   ....[10]....
        /*0094*/ 	.word	0xffffffff


	//   ....[11]....
        /*0098*/ 	.word	0xffffffff


	//   ....[12]....
        /*009c*/ 	.word	0xffffffff


	//   ....[13]....
        /*00a0*/ 	.word	0xffffffff


	//----- nvinfo : EIATTR_COOP_GROUP_INSTR_OFFSETS
	.align		4
.L_41:
        /*00a4*/ 	.byte	0x04, 0x28
        /*00a6*/ 	.short	(.L_43 - .L_42)


	//   ....[0]....
.L_42:
        /*00a8*/ 	.word	0x000000b0


	//   ....[1]....
        /*00ac*/ 	.word	0x00000520


	//   ....[2]....
        /*00b0*/ 	.word	0x000006f0


	//   ....[3]....
        /*00b4*/ 	.word	0x00000870


	//   ....[4]....
        /*00b8*/ 	.word	0x00000970


	//   ....[5]....
        /*00bc*/ 	.word	0x00000ae0


	//   ....[6]....
        /*00c0*/ 	.word	0x00000c80


	//   ....[7]....
        /*00c4*/ 	.word	0x00000ee0


	//   ....[8]....
        /*00c8*/ 	.word	0x00002280


	//   ....[9]....
        /*00cc*/ 	.word	0x00003170


	//   ....[10]....
        /*00d0*/ 	.word	0x00003640


	//   ....[11]....
        /*00d4*/ 	.word	0x00003670


	//   ....[12]....
        /*00d8*/ 	.word	0x000041b0


	//   ....[13]....
        /*00dc*/ 	.word	0x000043c0


	//----- nvinfo : EIATTR_VRC_CTA_INIT_COUNT
	.align		4
.L_43:
        /*00e0*/ 	.byte	0x02, 0x4a
        /*00e2*/ 	.byte	0x80
	.zero		1


	//----- nvinfo : EIATTR_SYSCALL_OFFSETS
	.align		4
        /*00e4*/ 	.byte	0x04, 0x46
        /*00e6*/ 	.short	(.L_45 - .L_44)


	//   ....[0]....
.L_44:
        /*00e8*/ 	.word	0x00005e60


	//   ....[1]....
        /*00ec*/ 	.word	0x00005f50


	//   ....[2]....
        /*00f0*/ 	.word	0x000067f0


	//   ....[3]....
        /*00f4*/ 	.word	0x000074c0


	//----- nvinfo : EIATTR_MBARRIER_INSTR_OFFSETS
	.align		4
.L_45:
        /*00f8*/ 	.byte	0x04, 0x39
        /*00fa*/ 	.short	(.L_47 - .L_46)


	//   ....[0]....
.L_46:
        /*00fc*/ 	.word	0x00000660
        /*0100*/ 	.word	0x000000ff
        /*0104*/ 	.word	0x00000000
        /*0108*/ 	.short	0x0100
        /*010a*/ 	.byte	0x04
	.zero		1


	//   ....[1]....
        /*010c*/ 	.word	0x00000670
        /*0110*/ 	.word	0x000000ff
        /*0114*/ 	.word	0x00000020
        /*0118*/ 	.short	0x0100
        /*011a*/ 	.byte	0x04
	.zero		1


	//   ....[2]....
        /*011c*/ 	.word	0x00000680
        /*0120*/ 	.word	0x000000ff
        /*0124*/ 	.word	0x00000008
        /*0128*/ 	.short	0x0100
        /*012a*/ 	.byte	0x04
	.zero		1


	//   ....[3]....
        /*012c*/ 	.word	0x00000690
        /*0130*/ 	.word	0x000000ff
        /*0134*/ 	.word	0x00000028
        /*0138*/ 	.short	0x0100
        /*013a*/ 	.byte	0x04
	.zero		1


	//   ....[4]....
        /*013c*/ 	.word	0x000006a0
        /*0140*/ 	.word	0x000000ff
        /*0144*/ 	.word	0x00000010
        /*0148*/ 	.short	0x0100
        /*014a*/ 	.byte	0x04
	.zero		1


	//   ....[5]....
        /*014c*/ 	.word	0x000006b0
        /*0150*/ 	.word	0x000000ff
        /*0154*/ 	.word	0x00000030
        /*0158*/ 	.short	0x0100
        /*015a*/ 	.byte	0x04
	.zero		1


	//   ....[6]....
        /*015c*/ 	.word	0x000006c0
        /*0160*/ 	.word	0x000000ff
        /*0164*/ 	.word	0x00000018
        /*0168*/ 	.short	0x0100
        /*016a*/ 	.byte	0x04
	.zero		1


	//   ....[7]....
        /*016c*/ 	.word	0x000006d0
        /*0170*/ 	.word	0x000000ff
        /*0174*/ 	.word	0x00000038
        /*0178*/ 	.short	0x0100
        /*017a*/ 	.byte	0x04
	.zero		1


	//   ....[8]....
        /*017c*/ 	.word	0x00000800
        /*0180*/ 	.word	0x000000ff
        /*0184*/ 	.word	0x00000040
        /*0188*/ 	.short	0x0100
        /*018a*/ 	.byte	0x04
	.zero		1


	//   ....[9]....
        /*018c*/ 	.word	0x00000810
        /*0190*/ 	.word	0x000000ff
        /*0194*/ 	.word	0x00000058
        /*0198*/ 	.short	0x0100
        /*019a*/ 	.byte	0x04
	.zero		1


	//   ....[10]....
        /*019c*/ 	.word	0x00000820
        /*01a0*/ 	.word	0x000000ff
        /*01a4*/ 	.word	0x00000048
        /*01a8*/ 	.short	0x0100
        /*01aa*/ 	.byte	0x04
	.zero		1


	//   ....[11]....
        /*01ac*/ 	.word	0x00000830
        /*01b0*/ 	.word	0x000000ff
        /*01b4*/ 	.word	0x00000060
        /*01b8*/ 	.short	0x0100
        /*01ba*/ 	.byte	0x04
	.zero		1


	//   ....[12]....
        /*01bc*/ 	.word	0x00000840
        /*01c0*/ 	.word	0x000000ff
        /*01c4*/ 	.word	0x00000050
        /*01c8*/ 	.short	0x0100
        /*01ca*/ 	.byte	0x04
	.zero		1


	//   ....[13]....
        /*01cc*/ 	.word	0x00000850
        /*01d0*/ 	.word	0x000000ff
        /*01d4*/ 	.word	0x00000068
        /*01d8*/ 	.short	0x0100
        /*01da*/ 	.byte	0x04
	.zero		1


	//   ....[14]....
        /*01dc*/ 	.word	0x00000940
        /*01e0*/ 	.word	0x000000ff
        /*01e4*/ 	.word	0x00000070
        /*01e8*/ 	.short	0x0100
        /*01ea*/ 	.byte	0x06
	.zero		1


	//   ....[15]....
        /*01ec*/ 	.word	0x00000950
        /*01f0*/ 	.word	0x000000ff
        /*01f4*/ 	.word	0x00000078
        /*01f8*/ 	.short	0x0100
        /*01fa*/ 	.byte	0x06
	.zero		1


	//   ....[16]....
        /*01fc*/ 	.word	0x00000a90
        /*0200*/ 	.word	0x000000ff
        /*0204*/ 	.word	0x00000080
        /*0208*/ 	.short	0x0100
        /*020a*/ 	.byte	0x06
	.zero		1


	//   ....[17]....
        /*020c*/ 	.word	0x00000aa0
        /*0210*/ 	.word	0x000000ff
        /*0214*/ 	.word	0x00000090
        /*0218*/ 	.short	0x0100
        /*021a*/ 	.byte	0x06
	.zero		1


	//   ....[18]....
        /*021c*/ 	.word	0x00000ab0
        /*0220*/ 	.word	0x000000ff
        /*0224*/ 	.word	0x00000088
        /*0228*/ 	.short	0x0100
        /*022a*/ 	.byte	0x06
	.zero		1


	//   ....[19]....
        /*022c*/ 	.word	0x00000ac0
        /*0230*/ 	.word	0x000000ff
        /*0234*/ 	.word	0x00000098
        /*0238*/ 	.short	0x0100
        /*023a*/ 	.byte	0x06
	.zero		1


	//   ....[20]....
        /*023c*/ 	.word	0x00000bf0
        /*0240*/ 	.word	0x000000ff
        /*0244*/ 	.word	0x000000a0
        /*0248*/ 	.short	0x0100
        /*024a*/ 	.byte	0x04
	.zero		1


	//   ....[21]....
        /*024c*/ 	.word	0x00000c00
        /*0250*/ 	.word	0x000000ff
        /*0254*/ 	.word	0x000000c0
        /*0258*/ 	.short	0x0100
        /*025a*/ 	.byte	0x04
	.zero		1


	//   ....[22]....
        /*025c*/ 	.word	0x00000c10
        /*0260*/ 	.word	0x000000ff
        /*0264*/ 	.word	0x000000a8
        /*0268*/ 	.short	0x0100
        /*026a*/ 	.byte	0x04
	.zero		1


	//   ....[23]....
        /*026c*/ 	.word	0x00000c20
        /*0270*/ 	.word	0x000000ff
        /*0274*/ 	.word	0x000000c8
        /*0278*/ 	.short	0x0100
        /*027a*/ 	.byte	0x04
	.zero		1


	//   ....[24]....
        /*027c*/ 	.word	0x00000c30
        /*0280*/ 	.word	0x000000ff
        /*0284*/ 	.word	0x000000b0
        /*0288*/ 	.short	0x0100
        /*028a*/ 	.byte	0x04
	.zero		1


	//   ....[25]....
        /*028c*/ 	.word	0x00000c40
        /*0290*/ 	.word	0x000000ff
        /*0294*/ 	.word	0x000000d0
        /*0298*/ 	.short	0x0100
        /*029a*/ 	.byte	0x04
	.zero		1


	//   ....[26]....
        /*029c*/ 	.word	0x00000c50
        /*02a0*/ 	.word	0x000000ff
        /*02a4*/ 	.word	0x000000b8
        /*02a8*/ 	.short	0x0100
        /*02aa*/ 	.byte	0x04
	.zero		1


	//   ....[27]....
        /*02ac*/ 	.word	0x00000c60
        /*02b0*/ 	.word	0x000000ff
        /*02b4*/ 	.word	0x000000d8
        /*02b8*/ 	.short	0x0100
        /*02ba*/ 	.byte	0x04
	.zero		1


	//   ....[28]....
        /*02bc*/ 	.word	0x00000d60
        /*02c0*/ 	.word	0x000000ff
        /*02c4*/ 	.word	0x000000e0
        /*02c8*/ 	.short	0x0100
        /*02ca*/ 	.byte	0x04
	.zero		1


	//   ....[29]....
        /*02cc*/ 	.word	0x00000d70
        /*02d0*/ 	.word	0x000000ff
        /*02d4*/ 	.word	0x000000f0
        /*02d8*/ 	.short	0x0100
        /*02da*/ 	.byte	0x04
	.zero		1


	//   ....[30]....
        /*02dc*/ 	.word	0x00000d80
        /*02e0*/ 	.word	0x000000ff
        /*02e4*/ 	.word	0x000000e8
        /*02e8*/ 	.short	0x0100
        /*02ea*/ 	.byte	0x04
	.zero		1


	//   ....[31]....
        /*02ec*/ 	.word	0x00000d90
        /*02f0*/ 	.word	0x000000ff
        /*02f4*/ 	.word	0x000000f8
        /*02f8*/ 	.short	0x0100
        /*02fa*/ 	.byte	0x04
	.zero		1


	//   ....[32]....
        /*02fc*/ 	.word	0x00000e90
        /*0300*/ 	.word	0x000000ff
        /*0304*/ 	.word	0x00000100
        /*0308*/ 	.short	0x0100
        /*030a*/ 	.byte	0x06
	.zero		1


	//   ....[33]....
        /*030c*/ 	.word	0x00001ac0
        /*0310*/ 	.word	0x00000000
        /*0314*/ 	.word	0x000000f0
        /*0318*/ 	.short	0x010a
        /*031a*/ 	.byte	0xff
	.zero		1


	//   ....[34]....
        /*031c*/ 	.word	0x00001ae0
        /*0320*/ 	.word	0x00000000
        /*0324*/ 	.word	0x000000e0
        /*0328*/ 	.short	0x0101
        /*032a*/ 	.byte	0xff
	.zero		1


	//   ....[35]....
        /*032c*/ 	.word	0x00001b90
        /*0330*/ 	.word	0x000000ff
        /*0334*/ 	.word	0x00000020
        /*0338*/ 	.short	0x010a
        /*033a*/ 	.byte	0x04
	.zero		1


	//   ....[36]....
        /*033c*/ 	.word	0x00001c60
        /*0340*/ 	.word	0x000000ff
        /*0344*/ 	.word	0x00000020
        /*0348*/ 	.short	0x010a
        /*034a*/ 	.byte	0x21
	.zero		1


	//   ....[37]....
        /*034c*/ 	.word	0x00001e10
        /*0350*/ 	.word	0x000000ff
        /*0354*/ 	.word	0x00000020
        /*0358*/ 	.short	0x010a
        /*035a*/ 	.byte	0x05
	.zero		1


	//   ....[38]....
        /*035c*/ 	.word	0x00001f30
        /*0360*/ 	.word	0x000000ff
        /*0364*/ 	.word	0x00000078
        /*0368*/ 	.short	0x0101
        /*036a*/ 	.byte	0x0d
	.zero		1


	//   ....[39]....
        /*036c*/ 	.word	0x00001f50
        /*0370*/ 	.word	0x000000ff
        /*0374*/ 	.word	0x00000020
        /*0378*/ 	.short	0x010a
        /*037a*/ 	.byte	0x04
	.zero		1


	//   ....[40]....
        /*037c*/ 	.word	0x00001fd0
        /*0380*/ 	.word	0x000000ff
        /*0384*/ 	.word	0x00000020
        /*0388*/ 	.short	0x010a
        /*038a*/ 	.byte	0x11
	.zero		1


	//   ....[41]....
        /*038c*/ 	.word	0x00002170
        /*0390*/ 	.word	0x000000ff
        /*0394*/ 	.word	0x00000020
        /*0398*/ 	.short	0x010a
        /*039a*/ 	.byte	0x05
	.zero		1


	//   ....[42]....
        /*039c*/ 	.word	0x000022b0
        /*03a0*/ 	.word	0x00000003
        /*03a4*/ 	.word	0x00000080
        /*03a8*/ 	.short	0x010a
        /*03aa*/ 	.byte	0xff
	.zero		1


	//   ....[43]....
        /*03ac*/ 	.word	0x00002400
        /*03b0*/ 	.word	0x00000000
        /*03b4*/ 	.word	0x00000000
        /*03b8*/ 	.short	0x0101
        /*03ba*/ 	.byte	0xff
	.zero		1


	//   ....[44]....
        /*03bc*/ 	.word	0x000029c0
        /*03c0*/ 	.word	0x000000ff
        /*03c4*/ 	.word	0x00000000
        /*03c8*/ 	.short	0x010a
        /*03ca*/ 	.byte	0x04
	.zero		1


	//   ....[45]....
        /*03cc*/ 	.word	0x00002a50
        /*03d0*/ 	.word	0x000000ff
        /*03d4*/ 	.word	0x00000000
        /*03d8*/ 	.short	0x010a
        /*03da*/ 	.byte	0x05
	.zero		1


	//   ....[46]....
        /*03dc*/ 	.word	0x00002ae0
        /*03e0*/ 	.word	0x000000ff
        /*03e4*/ 	.word	0x00000000
        /*03e8*/ 	.short	0x010a
        /*03ea*/ 	.byte	0x05
	.zero		1


	//   ....[47]....
        /*03ec*/ 	.word	0x00002b80
        /*03f0*/ 	.word	0x00000000
        /*03f4*/ 	.word	0x00000000
        /*03f8*/ 	.short	0x010a
        /*03fa*/ 	.byte	0xff
	.zero		1


	//   ....[48]....
        /*03fc*/ 	.word	0x00002cc0
        /*0400*/ 	.word	0x00000000
        /*0404*/ 	.word	0x000000e0
        /*0408*/ 	.short	0x010a
        /*040a*/ 	.byte	0xff
	.zero		1


	//   ....[49]....
        /*040c*/ 	.word	0x00002d30
        /*0410*/ 	.word	0x00000004
        /*0414*/ 	.word	0x00000000
        /*0418*/ 	.short	0x0101
        /*041a*/ 	.byte	0xff
	.zero		1


	//   ....[50]....
        /*041c*/ 	.word	0x00002d50
        /*0420*/ 	.word	0x000000ff
        /*0424*/ 	.word	0x00000090
        /*0428*/ 	.short	0x010a
        /*042a*/ 	.byte	0x04
	.zero		1


	//   ....[51]....
        /*042c*/ 	.word	0x00002e70
        /*0430*/ 	.word	0x00000000
        /*0434*/ 	.word	0x00000080
        /*0438*/ 	.short	0x010a
        /*043a*/ 	.byte	0xff
	.zero		1


	//   ....[52]....
        /*043c*/ 	.word	0x00002f70
        /*0440*/ 	.word	0x00000000
        /*0444*/ 	.word	0x00000000
        /*0448*/ 	.short	0x0101
        /*044a*/ 	.byte	0xff
	.zero		1


	//   ....[53]....
        /*044c*/ 	.word	0x00003000
        /*0450*/ 	.word	0x000000ff
        /*0454*/ 	.word	0x00000090
        /*0458*/ 	.short	0x0106
        /*045a*/ 	.byte	0x04
	.zero		1


	//   ....[54]....
        /*045c*/ 	.word	0x00003020
        /*0460*/ 	.word	0x000000ff
        /*0464*/ 	.word	0x00000090
        /*0468*/ 	.short	0x010a
        /*046a*/ 	.byte	0x04
	.zero		1


	//   ....[55]....
        /*046c*/ 	.word	0x000030b0
        /*0470*/ 	.word	0x000000ff
        /*0474*/ 	.word	0x00000090
        /*0478*/ 	.short	0x0106
        /*047a*/ 	.byte	0x07
	.zero		1


	//   ....[56]....
        /*047c*/ 	.word	0x000030f0
        /*0480*/ 	.word	0x00000000
        /*0484*/ 	.word	0x00000090
        /*0488*/ 	.short	0x010a
        /*048a*/ 	.byte	0xff
	.zero		1


	//   ....[57]....
        /*048c*/ 	.word	0x00003340
        /*0490*/ 	.word	0x000000ff
        /*0494*/ 	.word	0x00000008
        /*0498*/ 	.short	0x010a
        /*049a*/ 	.byte	0x05
	.zero		1


	//   ....[58]....
        /*049c*/ 	.word	0x00003360
        /*04a0*/ 	.word	0x000000ff
        /*04a4*/ 	.word	0x00000008
        /*04a8*/ 	.short	0x010a
        /*04aa*/ 	.byte	0x05
	.zero		1


	//   ....[59]....
        /*04ac*/ 	.word	0x000034f0
        /*04b0*/ 	.word	0x000000ff
        /*04b4*/ 	.word	0x00000008
        /*04b8*/ 	.short	0x010a
        /*04ba*/ 	.byte	0x05
	.zero		1


	//   ....[60]....
        /*04bc*/ 	.word	0x00003510
        /*04c0*/ 	.word	0x000000ff
        /*04c4*/ 	.word	0x00000008
        /*04c8*/ 	.short	0x010a
        /*04ca*/ 	.byte	0x05
	.zero		1


	//   ....[61]....
        /*04cc*/ 	.word	0x000035d0
        /*04d0*/ 	.word	0x000000ff
        /*04d4*/ 	.word	0x00000000
        /*04d8*/ 	.short	0x0101
        /*04da*/ 	.byte	0x04
	.zero		1


	//   ....[62]....
        /*04dc*/ 	.word	0x000038d0
        /*04e0*/ 	.word	0x00000000
        /*04e4*/ 	.word	0x00000080
        /*04e8*/ 	.short	0x010a
        /*04ea*/ 	.byte	0xff
	.zero		1


	//   ....[63]....
        /*04ec*/ 	.word	0x00003990
        /*04f0*/ 	.word	0x00000000
        /*04f4*/ 	.word	0x00000000
        /*04f8*/ 	.short	0x0101
        /*04fa*/ 	.byte	0xff
	.zero		1


	//   ....[64]....
        /*04fc*/ 	.word	0x00003a50
        /*0500*/ 	.word	0x000000ff
        /*0504*/ 	.word	0x00000000
        /*0508*/ 	.short	0x010a
        /*050a*/ 	.byte	0x04
	.zero		1


	//   ....[65]....
        /*050c*/ 	.word	0x00003a60
        /*0510*/ 	.word	0x000000ff
        /*0514*/ 	.word	0x000000c0
        /*0518*/ 	.short	0x010a
        /*051a*/ 	.byte	0x17
	.zero		1


	//   ....[66]....
        /*051c*/ 	.word	0x00003b10
        /*0520*/ 	.word	0x000000ff
        /*0524*/ 	.word	0x00000000
        /*0528*/ 	.short	0x010a
        /*052a*/ 	.byte	0x05
	.zero		1


	//   ....[67]....
        /*052c*/ 	.word	0x00003c50
        /*0530*/ 	.word	0x000000ff
        /*0534*/ 	.word	0x00000000
        /*0538*/ 	.short	0x010a
        /*053a*/ 	.byte	0x04
	.zero		1


	//   ....[68]....
        /*053c*/ 	.word	0x00003ea0
        /*0540*/ 	.word	0x000000ff
        /*0544*/ 	.word	0x00000000
        /*0548*/ 	.short	0x010a
        /*054a*/ 	.byte	0x04
	.zero		1


	//   ....[69]....
        /*054c*/ 	.word	0x00003f30
        /*0550*/ 	.word	0x000000ff
        /*0554*/ 	.word	0x00000000
        /*0558*/ 	.short	0x010a
        /*055a*/ 	.byte	0x05
	.zero		1


	//   ....[70]....
        /*055c*/ 	.word	0x00003fc0
        /*0560*/ 	.word	0x000000ff
        /*0564*/ 	.word	0x00000000
        /*0568*/ 	.short	0x010a
        /*056a*/ 	.byte	0x05
	.zero		1


	//   ....[71]....
        /*056c*/ 	.word	0x00004060
        /*0570*/ 	.word	0x00000000
        /*0574*/ 	.word	0x00000000
        /*0578*/ 	.short	0x010a
        /*057a*/ 	.byte	0xff
	.zero		1


	//   ....[72]....
        /*057c*/ 	.word	0x000040a0
        /*0580*/ 	.word	0x00000000
        /*0584*/ 	.word	0x00000000
        /*0588*/ 	.short	0x010a
        /*058a*/ 	.byte	0xff
	.zero		1


	//   ....[73]....
        /*058c*/ 	.word	0x00004110
        /*0590*/ 	.word	0x000000ff
        /*0594*/ 	.word	0x00000000
        /*0598*/ 	.short	0x0101
        /*059a*/ 	.byte	0x04
	.zero		1


	//   ....[74]....
        /*059c*/ 	.word	0x00004150
        /*05a0*/ 	.word	0x000000ff
        /*05a4*/ 	.word	0x00000100
        /*05a8*/ 	.short	0x010a
        /*05aa*/ 	.byte	0x11
	.zero		1


	//   ....[75]....
        /*05ac*/ 	.word	0x000041a0
        /*05b0*/ 	.word	0x000000ff
        /*05b4*/ 	.word	0x00000000
        /*05b8*/ 	.short	0x0101
        /*05ba*/ 	.byte	0x04
	.zero		1


	//   ....[76]....
        /*05bc*/ 	.word	0x00004610
        /*05c0*/ 	.word	0x0000000c
        /*05c4*/ 	.word	0x00000080
        /*05c8*/ 	.short	0x010a
        /*05ca*/ 	.byte	0xff
	.zero		1


	//   ....[77]....
        /*05cc*/ 	.word	0x00004780
        /*05d0*/ 	.word	0x00000000
        /*05d4*/ 	.word	0x00000000
        /*05d8*/ 	.short	0x0101
        /*05da*/ 	.byte	0xff
	.zero		1


	//   ....[78]....
        /*05dc*/ 	.word	0x00004c00
        /*05e0*/ 	.word	0x000000ff
        /*05e4*/ 	.word	0x00000078
        /*05e8*/ 	.short	0x010a
        /*05ea*/ 	.byte	0x18
	.zero		1


	//   ....[79]....
        /*05ec*/ 	.word	0x00004dc0
        /*05f0*/ 	.word	0x000000ff
        /*05f4*/ 	.word	0x00000058
        /*05f8*/ 	.short	0x010a
        /*05fa*/ 	.byte	0x04
	.zero		1


	//   ....[80]....
        /*05fc*/ 	.word	0x00004fa0
        /*0600*/ 	.word	0x000000ff
        /*0604*/ 	.word	0x00000040
        /*0608*/ 	.short	0x010b
        /*060a*/ 	.byte	0x04
	.zero		1


	//   ....[81]....
        /*060c*/ 	.word	0x00004fb0
        /*0610*/ 	.word	0x000000ff
        /*0614*/ 	.word	0x00000000
        /*0618*/ 	.short	0x0101
        /*061a*/ 	.byte	0x14
	.zero		1


	//   ....[82]....
        /*061c*/ 	.word	0x00004fc0
        /*0620*/ 	.word	0x000000ff
        /*0624*/ 	.word	0x00000058
        /*0628*/ 	.short	0x010a
        /*062a*/ 	.byte	0x05
	.zero		1


	//   ....[83]....
        /*062c*/ 	.word	0x000051c0
        /*0630*/ 	.word	0x000000ff
        /*0634*/ 	.word	0x00000040
        /*0638*/ 	.short	0x010b
        /*063a*/ 	.byte	0x05
	.zero		1


	//   ....[84]....
        /*063c*/ 	.word	0x000051d0
        /*0640*/ 	.word	0x000000ff
        /*0644*/ 	.word	0x00000000
        /*0648*/ 	.short	0x0101
        /*064a*/ 	.byte	0x04
	.zero		1


	//   ....[85]....
        /*064c*/ 	.word	0x00005270
        /*0650*/ 	.word	0x000000ff
        /*0654*/ 	.word	0x00000000
        /*0658*/ 	.short	0x010a
        /*065a*/ 	.byte	0x04
	.zero		1


	//   ....[86]....
        /*065c*/ 	.word	0x00005300
        /*0660*/ 	.word	0x000000ff
        /*0664*/ 	.word	0x00000000
        /*0668*/ 	.short	0x010a
        /*066a*/ 	.byte	0x05
	.zero		1


	//   ....[87]....
        /*066c*/ 	.word	0x000053a0
        /*0670*/ 	.word	0x00000000
        /*0674*/ 	.word	0x00000000
        /*0678*/ 	.short	0x010a
        /*067a*/ 	.byte	0xff
	.zero		1


	//   ....[88]....
        /*067c*/ 	.word	0x000056f0
        /*0680*/ 	.word	0x00000003
        /*0684*/ 	.word	0x00000080
        /*0688*/ 	.short	0x010a
        /*068a*/ 	.byte	0xff
	.zero		1


	//   ....[89]....
        /*068c*/ 	.word	0x00005870
        /*0690*/ 	.word	0x00000000
        /*0694*/ 	.word	0x00000000
        /*0698*/ 	.short	0x0101
        /*069a*/ 	.byte	0xff
	.zero		1


	//   ....[90]....
        /*069c*/ 	.word	0x00006440
        /*06a0*/ 	.word	0x00000000
        /*06a4*/ 	.word	0x00000040
        /*06a8*/ 	.short	0x010a
        /*06aa*/ 	.byte	0xff
	.zero		1


	//   ....[91]....
        /*06ac*/ 	.word	0x000064b0
        /*06b0*/ 	.word	0x00000059
        /*06b4*/ 	.word	0x000000a0
        /*06b8*/ 	.short	0x010a
        /*06ba*/ 	.byte	0xff
	.zero		1


	//   ....[92]....
        /*06bc*/ 	.word	0x000065a0
        /*06c0*/ 	.word	0x00000000
        /*06c4*/ 	.word	0x00000040
        /*06c8*/ 	.short	0x010a
        /*06ca*/ 	.byte	0xff
	.zero		1


	//   ....[93]....
        /*06cc*/ 	.word	0x000066d0
        /*06d0*/ 	.word	0x00000059
        /*06d4*/ 	.word	0x000000a0
        /*06d8*/ 	.short	0x010a
        /*06da*/ 	.byte	0xff
	.zero		1


	//   ....[94]....
        /*06dc*/ 	.word	0x00007200
        /*06e0*/ 	.word	0x00000000
        /*06e4*/ 	.word	0x00000000
        /*06e8*/ 	.short	0x0101
        /*06ea*/ 	.byte	0xff
	.zero		1


	//   ....[95]....
        /*06ec*/ 	.word	0x00007210
        /*06f0*/ 	.word	0x00000003
        /*06f4*/ 	.word	0x00000040
        /*06f8*/ 	.short	0x010a
        /*06fa*/ 	.byte	0xff
	.zero		1


	//   ....[96]....
        /*06fc*/ 	.word	0x000072e0
        /*0700*/ 	.word	0x00000003
        /*0704*/ 	.word	0x00000040
        /*0708*/ 	.short	0x010a
        /*070a*/ 	.byte	0xff
	.zero		1


	//   ....[97]....
        /*070c*/ 	.word	0x000075b0
        /*0710*/ 	.word	0x00000059
        /*0714*/ 	.word	0x00000000
        /*0718*/ 	.short	0x0101
        /*071a*/ 	.byte	0xff
	.zero		1


	//   ....[98]....
        /*071c*/ 	.word	0x00007f80
        /*0720*/ 	.word	0x00000002
        /*0724*/ 	.word	0x00000000
        /*0728*/ 	.short	0x0101
        /*072a*/ 	.byte	0xff
	.zero		1


	//   ....[99]....
        /*072c*/ 	.word	0x00008240
        /*0730*/ 	.word	0x000000ff
        /*0734*/ 	.word	0x00000000
        /*0738*/ 	.short	0x0101
        /*073a*/ 	.byte	0x04
	.zero		1


	//   ....[100]....
        /*073c*/ 	.word	0x00008260
        /*0740*/ 	.word	0x00000000
        /*0744*/ 	.word	0x000000f0
        /*0748*/ 	.short	0x010a
        /*074a*/ 	.byte	0xff
	.zero		1


	//   ....[101]....
        /*074c*/ 	.word	0x000082c0
        /*0750*/ 	.word	0x00000000
        /*0754*/ 	.word	0x00000020
        /*0758*/ 	.short	0x010a
        /*075a*/ 	.byte	0xff
	.zero		1


	//   ....[102]....
        /*075c*/ 	.word	0x00008320
        /*0760*/ 	.word	0x00000000
        /*0764*/ 	.word	0x00000020
        /*0768*/ 	.short	0x010a
        /*076a*/ 	.byte	0xff
	.zero		1


	//   ....[103]....
        /*076c*/ 	.word	0x00008370
        /*0770*/ 	.word	0x00000003
        /*0774*/ 	.word	0x00000080
        /*0778*/ 	.short	0x010a
        /*077a*/ 	.byte	0xff
	.zero		1


	//   ....[104]....
        /*077c*/ 	.word	0x000083d0
        /*0780*/ 	.word	0x00000000
        /*0784*/ 	.word	0x00000000
        /*0788*/ 	.short	0x010a
        /*078a*/ 	.byte	0xff
	.zero		1


	//   ....[105]....
        /*078c*/ 	.word	0x00008430
        /*0790*/ 	.word	0x00000000
        /*0794*/ 	.word	0x00000000
        /*0798*/ 	.short	0x010a
        /*079a*/ 	.byte	0xff
	.zero		1


	//   ....[106]....
        /*079c*/ 	.word	0x00008490
        /*07a0*/ 	.word	0x00000000
        /*07a4*/ 	.word	0x00000000
        /*07a8*/ 	.short	0x010a
        /*07aa*/ 	.byte	0xff
	.zero		1


	//   ....[107]....
        /*07ac*/ 	.word	0x000084e0
        /*07b0*/ 	.word	0x00000000
        /*07b4*/ 	.word	0x000000e0
        /*07b8*/ 	.short	0x010a
        /*07ba*/ 	.byte	0xff
	.zero		1


	//   ....[108]....
        /*07bc*/ 	.word	0x00008540
        /*07c0*/ 	.word	0x00000000
        /*07c4*/ 	.word	0x00000090
        /*07c8*/ 	.short	0x010a
        /*07ca*/ 	.byte	0xff
	.zero		1


	//   ....[109]....
        /*07cc*/ 	.word	0x00008590
        /*07d0*/ 	.word	0x00000000
        /*07d4*/ 	.word	0x00000080
        /*07d8*/ 	.short	0x010a
        /*07da*/ 	.byte	0xff
	.zero		1


	//   ....[110]....
        /*07dc*/ 	.word	0x000085f0
        /*07e0*/ 	.word	0x00000000
        /*07e4*/ 	.word	0x00000090
        /*07e8*/ 	.short	0x010a
        /*07ea*/ 	.byte	0xff
	.zero		1


	//   ....[111]....
        /*07ec*/ 	.word	0x00008650
        /*07f0*/ 	.word	0x00000005
        /*07f4*/ 	.word	0x00000008
        /*07f8*/ 	.short	0x010a
        /*07fa*/ 	.byte	0xff
	.zero		1


	//   ....[112]....
        /*07fc*/ 	.word	0x00008740
        /*0800*/ 	.word	0x00000003
        /*0804*/ 	.word	0x00000008
        /*0808*/ 	.short	0x010a
        /*080a*/ 	.byte	0xff
	.zero		1


	//   ....[113]....
        /*080c*/ 	.word	0x00008790
        /*0810*/ 	.word	0x00000000
        /*0814*/ 	.word	0x00000080
        /*0818*/ 	.short	0x010a
        /*081a*/ 	.byte	0xff
	.zero		1


	//   ....[114]....
        /*081c*/ 	.word	0x000087f0
        /*0820*/ 	.word	0x00000000
        /*0824*/ 	.word	0x000000c0
        /*0828*/ 	.short	0x010a
        /*082a*/ 	.byte	0xff
	.zero		1


	//   ....[115]....
        /*082c*/ 	.word	0x00008850
        /*0830*/ 	.word	0x00000000
        /*0834*/ 	.word	0x00000000
        /*0838*/ 	.short	0x010a
        /*083a*/ 	.byte	0xff
	.zero		1


	//   ....[116]....
        /*083c*/ 	.word	0x000088b0
        /*0840*/ 	.word	0x00000000
        /*0844*/ 	.word	0x00000000
        /*0848*/ 	.short	0x010a
        /*084a*/ 	.byte	0xff
	.zero		1


	//   ....[117]....
        /*084c*/ 	.word	0x00008910
        /*0850*/ 	.word	0x00000000
        /*0854*/ 	.word	0x00000000
        /*0858*/ 	.short	0x010a
        /*085a*/ 	.byte	0xff
	.zero		1


	//   ....[118]....
        /*085c*/ 	.word	0x00008970
        /*0860*/ 	.word	0x00000000
        /*0864*/ 	.word	0x00000000
        /*0868*/ 	.short	0x010a
        /*086a*/ 	.byte	0xff
	.zero		1


	//   ....[119]....
        /*086c*/ 	.word	0x000089d0
        /*0870*/ 	.word	0x00000000
        /*0874*/ 	.word	0x00000100
        /*0878*/ 	.short	0x010a
        /*087a*/ 	.byte	0xff
	.zero		1


	//   ....[120]....
        /*087c*/ 	.word	0x00008a20
        /*0880*/ 	.word	0x0000000c
        /*0884*/ 	.word	0x00000080
        /*0888*/ 	.short	0x010a
        /*088a*/ 	.byte	0xff
	.zero		1


	//   ....[121]....
        /*088c*/ 	.word	0x00008a80
        /*0890*/ 	.word	0x00000000
        /*0894*/ 	.word	0x00000078
        /*0898*/ 	.short	0x010a
        /*089a*/ 	.byte	0xff
	.zero		1


	//   ....[122]....
        /*089c*/ 	.word	0x00008ae0
        /*08a0*/ 	.word	0x00000000
        /*08a4*/ 	.word	0x00000058
        /*08a8*/ 	.short	0x010a
        /*08aa*/ 	.byte	0xff
	.zero		1


	//   ....[123]....
        /*08ac*/ 	.word	0x00008b40
        /*08b0*/ 	.word	0x00000009
        /*08b4*/ 	.word	0x00000058
        /*08b8*/ 	.short	0x010a
        /*08ba*/ 	.byte	0xff
	.zero		1


	//   ....[124]....
        /*08bc*/ 	.word	0x00008ba0
        /*08c0*/ 	.word	0x00000000
        /*08c4*/ 	.word	0x00000000
        /*08c8*/ 	.short	0x010a
        /*08ca*/ 	.byte	0xff
	.zero		1


	//   ....[125]....
        /*08cc*/ 	.word	0x00008c00
        /*08d0*/ 	.word	0x00000000
        /*08d4*/ 	.word	0x00000000
        /*08d8*/ 	.short	0x010a
        /*08da*/ 	.byte	0xff
	.zero		1


	//   ....[126]....
        /*08dc*/ 	.word	0x00008c50
        /*08e0*/ 	.word	0x00000003
        /*08e4*/ 	.word	0x00000080
        /*08e8*/ 	.short	0x010a
        /*08ea*/ 	.byte	0xff
	.zero		1


	//   ....[127]....
        /*08ec*/ 	.word	0x00008ca0
        /*08f0*/ 	.word	0x00000000
        /*08f4*/ 	.word	0x00000040
        /*08f8*/ 	.short	0x010a
        /*08fa*/ 	.byte	0xff
	.zero		1


	//   ....[128]....
        /*08fc*/ 	.word	0x00008cf0
        /*0900*/ 	.word	0x00000059
        /*0904*/ 	.word	0x000000a0
        /*0908*/ 	.short	0x010a
        /*090a*/ 	.byte	0xff
	.zero		1


	//   ....[129]....
        /*090c*/ 	.word	0x00008d40
        /*0910*/ 	.word	0x00000003
        /*0914*/ 	.word	0x00000040
        /*0918*/ 	.short	0x010a
        /*091a*/ 	.byte	0xff
	.zero		1


	//----- nvinfo : EIATTR_NUM_MBARRIERS
	.align		4
.L_47:
        /*091c*/ 	.byte	0x03, 0x38
        /*091e*/ 	.short	0x0021


	//----- nvinfo : EIATTR_EXIT_INSTR_OFFSETS
	.align		4
        /*0920*/ 	.byte	0x04, 0x1c
        /*0922*/ 	.short	(.L_49 - .L_48)


	//   ....[0]....
.L_48:
        /*0924*/ 	.word	0x00002bb0


	//   ....[1]....
        /*0928*/ 	.word	0x000030c0


	//   ....[2]....
        /*092c*/ 	.word	0x00003120


	//   ....[3]....
        /*0930*/ 	.word	0x000043d0


	//   ....[4]....
        /*0934*/ 	.word	0x000053d0


	//   ....[5]....
        /*0938*/ 	.word	0x00005410


	//   ....[6]....
        /*093c*/ 	.word	0x00008120


	//   ....[7]....
        /*0940*/ 	.word	0x000081a0


	//   ....[8]....
        /*0944*/ 	.word	0x000081d0


	//   ....[9]....
        /*0948*/ 	.word	0x00008250


	//----- nvinfo : EIATTR_MAX_THREADS
	.align		4
.L_49:
        /*094c*/ 	.byte	0x04, 0x05
        /*094e*/ 	.short	(.L_51 - .L_50)
.L_50:
        /*0950*/ 	.word	0x00000100
        /*0954*/ 	.word	0x00000001
        /*0958*/ 	.word	0x00000001


	//----- nvinfo : EIATTR_CRS_STACK_SIZE
	.align		4
.L_51:
        /*095c*/ 	.byte	0x04, 0x1e
        /*095e*/ 	.short	(.L_53 - .L_52)
.L_52:
        /*0960*/ 	.word	0x00000000


	//----- nvinfo : EIATTR_CBANK_PARAM_SIZE
	.align		4
.L_53:
        /*0964*/ 	.byte	0x03, 0x19
        /*0966*/ 	.short	0x0800


	//----- nvinfo : EIATTR_PARAM_CBANK
	.align		4
        /*0968*/ 	.byte	0x04, 0x0a
        /*096a*/ 	.short	(.L_55 - .L_54)
	.align		4
.L_54:
        /*096c*/ 	.word	index@(.nv.constant0._ZN7cutlass13device_kernelINS_4gemm6kernel13GemmUniversalIN4cute5tupleIJiiiiEEENS1_10collective13CollectiveMmaINS1_35MainloopSm100TmaUmmaWarpSpecializedILi4ELi2ELi4ENS5_IJNS4_1CILi2EEESB_NSA_ILi1EEEEEEEENS5_IJNSA_ILi256EEENSA_ILi64EEENSA_ILi32EEEEEENS_6half_tENS5_IJlSC_lEEESJ_SK_NS4_8TiledMMAINS4_8MMA_AtomIJNS4_26SM100_MMA_F16BF16_2x1SM_SSISJ_SJ_fLi256ELi64ELNS4_4UMMA5MajorE0ELSP_0ELNSO_7ScaleInE0ELSQ_0EEEEEENS4_6LayoutINS5_IJSC_SC_SC_EEENS5_IJNSA_ILi0EEESV_SV_EEEEENS5_IJNS4_10UnderscoreESY_SY_EEEEENS4_28SM100_TMA_2SM_LOAD_MULTICASTENS4_14ComposedLayoutINS4_7SwizzleILi2ELi4ELi3EEENS4_18smem_ptr_flag_bitsILi16EEENST_INS5_IJNSA_ILi8EEESH_EEENS5_IJSH_SC_EEEEEEEvNS4_8identityENS4_18SM100_TMA_2SM_LOADES1B_vS1C_EENS_8epilogue10collective18CollectiveEpilogueINS1F_23Sm100TmaWarpSpecializedILi3ELi2ELi32ELb1ELb0EEEJNS5_IJNSA_ILi128EEESG_SH_EEENS5_IJNST_IS1K_SC_EENST_ISH_SC_EEEEESJ_SK_SJ_SK_NS1F_6fusion15FusionCallbacksIS1J_NS1P_17LinearCombinationISJ_fSJ_fLNS_15FloatRoundStyleE2EEES1L_S1O_JEEENS4_5SM1004TMEM4LOAD26SM100_TMEM_LOAD_32dp32b32xENS4_13SM90_TMA_LOADES1B_NS4_39AutoVectorizingCopyWithAssumedAlignmentILi128EEENS4_14SM90_TMA_STOREES1B_S21_S21_EEEvvEEEEvNT_6ParamsE)
        /*0970*/ 	.short	0x0380
        /*0972*/ 	.short	0x0800


	//----- nvinfo : EIATTR_SW_WAR
	.align		4
.L_55:
        /*0974*/ 	.byte	0x04, 0x36
        /*0976*/ 	.short	(.L_57 - .L_56)
.L_56:
        /*0978*/ 	.word	0x00000008
.L_57:


//--------------------- .nv.callgraph             --------------------------
	.section	.nv.callgraph,"",@"SHT_CUDA_CALLGRAPH"
	.align	4
	.sectionentsize	8
	.align		4
        /*0000*/ 	.word	0x00000000
	.align		4
        /*0004*/ 	.word	0xffffffff
	.align		4
        /*0008*/ 	.word	index@(_ZN7cutlass13device_kernelINS_4gemm6kernel13GemmUniversalIN4cute5tupleIJiiiiEEENS1_10collective13CollectiveMmaINS1_35MainloopSm100TmaUmmaWarpSpecializedILi4ELi2ELi4ENS5_IJNS4_1CILi2EEESB_NSA_ILi1EEEEEEEENS5_IJNSA_ILi256EEENSA_ILi64EEENSA_ILi32EEEEEENS_6half_tENS5_IJlSC_lEEESJ_SK_NS4_8TiledMMAINS4_8MMA_AtomIJNS4_26SM100_MMA_F16BF16_2x1SM_SSISJ_SJ_fLi256ELi64ELNS4_4UMMA5MajorE0ELSP_0ELNSO_7ScaleInE0ELSQ_0EEEEEENS4_6LayoutINS5_IJSC_SC_SC_EEENS5_IJNSA_ILi0EEESV_SV_EEEEENS5_IJNS4_10UnderscoreESY_SY_EEEEENS4_28SM100_TMA_2SM_LOAD_MULTICASTENS4_14ComposedLayoutINS4_7SwizzleILi2ELi4ELi3EEENS4_18smem_ptr_flag_bitsILi16EEENST_INS5_IJNSA_ILi8EEESH_EEENS5_IJSH_SC_EEEEEEEvNS4_8identityENS4_18SM100_TMA_2SM_LOADES1B_vS1C_EENS_8epilogue10collective18CollectiveEpilogueINS1F_23Sm100TmaWarpSpecializedILi3ELi2ELi32ELb1ELb0EEEJNS5_IJNSA_ILi128EEESG_SH_EEENS5_IJNST_IS1K_SC_EENST_ISH_SC_EEEEESJ_SK_SJ_SK_NS1F_6fusion15FusionCallbacksIS1J_NS1P_17LinearCombinationISJ_fSJ_fLNS_15FloatRoundStyleE2EEES1L_S1O_JEEENS4_5SM1004TMEM4LOAD26SM100_TMEM_LOAD_32dp32b32xENS4_13SM90_TMA_LOADES1B_NS4_39AutoVectorizingCopyWithAssumedAlignmentILi128EEENS4_14SM90_TMA_STOREES1B_S21_S21_EEEvvEEEEvNT_6ParamsE)
	.align		4
        /*000c*/ 	.word	index@(__assertfail)
	.align		4
        /*0010*/ 	.word	0x00000000
	.align		4
        /*0014*/ 	.word	0xfffffffe
	.align		4
        /*0018*/ 	.word	0x00000000
	.align		4
        /*001c*/ 	.word	0xfffffffd
	.align		4
        /*0020*/ 	.word	0x00000000
	.align		4
        /*0024*/ 	.word	0xfffffffc


//--------------------- .nv.constant4             --------------------------
	.section	.nv.constant4,"a",@progbits
	.align	8
	.align		8
.nv.constant4:
        /*0000*/ 	.dword	__assertfail
	.align		8
        /*0008*/ 	.dword	__unnamed_1
	.align		8
        /*0010*/ 	.dword	__unnamed_2
	.align		8
        /*0018*/ 	.dword	_ZN39_INTERNAL_60d8194c_4_k_cu_af2cf006_68984cuda3std3__45__cpo5beginE
	.align		8
        /*0020*/ 	.dword	_ZN39_INTERNAL_60d8194c_4_k_cu_af2cf006_68984cuda3std3__45__cpo3endE
	.align		8
        /*0028*/ 	.dword	_ZN39_INTERNAL_60d8194c_4_k_cu_af2cf006_68984cuda3std3__45__cpo6cbeginE
	.align		8
        /*0030*/ 	.dword	_ZN39_INTERNAL_60d8194c_4_k_cu_af2cf006_68984cuda3std3__45__cpo4cendE
	.align		8
        /*0038*/ 	.dword	_ZN39_INTERNAL_60d8194c_4_k_cu_af2cf006_68984cuda3std3__441_GLOBAL__N__60d8194c_4_k_cu_af2cf006_68986ignoreE
	.align		8
        /*0040*/ 	.dword	_ZN39_INTERNAL_60d8194c_4_k_cu_af2cf006_68984cuda3std3__419piecewise_constructE
	.align		8
        /*0048*/ 	.dword	_ZN39_INTERNAL_60d8194c_4_k_cu_af2cf006_68984cuda3std3__48in_placeE
	.align		8
        /*0050*/ 	.dword	_ZN39_INTERNAL_60d8194c_4_k_cu_af2cf006_68984cuda3std6ranges3__45__cpo4swapE
	.align		8
        /*0058*/ 	.dword	_ZN39_INTERNAL_60d8194c_4_k_cu_af2cf006_68984cuda3std6ranges3__45__cpo9iter_moveE
	.align		8
        /*0060*/ 	.dword	_ZN39_INTERNAL_60d8194c_4_k_cu_af2cf006_68984cute7productE
	.align		8
        /*0068*/ 	.dword	_ZN39_INTERNAL_60d8194c_4_k_cu_af2cf006_68984cute1_E
	.align		8
        /*0070*/ 	.dword	$str$25
	.align		8
        /*0078*/ 	.dword	$str$26
	.align		8
        /*0080*/ 	.dword	$str$27
	.align		8
        /*0088*/ 	.dword	$str$28


//--------------------- .text._ZN7cutlass13device_kernelINS_4gemm6kernel13GemmUniversalIN4cute5tupleIJiiiiEEENS1_10collective13CollectiveMmaINS1_35MainloopSm100TmaUmmaWarpSpecializedILi4ELi2ELi4ENS5_IJNS4_1CILi2EEESB_NSA_ILi1EEEEEEEENS5_IJNSA_ILi256EEENSA_ILi64EEENSA_ILi32EEEEEENS_6half_tENS5_IJlSC_lEEESJ_SK_NS4_8TiledMMAINS4_8MMA_AtomIJNS4_26SM100_MMA_F16BF16_2x1SM_SSISJ_SJ_fLi256ELi64ELNS4_4UMMA5MajorE0ELSP_0ELNSO_7ScaleInE0ELSQ_0EEEEEENS4_6LayoutINS5_IJSC_SC_SC_EEENS5_IJNSA_ILi0EEESV_SV_EEEEENS5_IJNS4_10UnderscoreESY_SY_EEEEENS4_28SM100_TMA_2SM_LOAD_MULTICASTENS4_14ComposedLayoutINS4_7SwizzleILi2ELi4ELi3EEENS4_18smem_ptr_flag_bitsILi16EEENST_INS5_IJNSA_ILi8EEESH_EEENS5_IJSH_SC_EEEEEEEvNS4_8identityENS4_18SM100_TMA_2SM_LOADES1B_vS1C_EENS_8epilogue10collective18CollectiveEpilogueINS1F_23Sm100TmaWarpSpecializedILi3ELi2ELi32ELb1ELb0EEEJNS5_IJNSA_ILi128EEESG_SH_EEENS5_IJNST_IS1K_SC_EENST_ISH_SC_EEEEESJ_SK_SJ_SK_NS1F_6fusion15FusionCallbacksIS1J_NS1P_17LinearCombinationISJ_fSJ_fLNS_15FloatRoundStyleE2EEES1L_S1O_JEEENS4_5SM1004TMEM4LOAD26SM100_TMEM_LOAD_32dp32b32xENS4_13SM90_TMA_LOADES1B_NS4_39AutoVectorizingCopyWithAssumedAlignmentILi128EEENS4_14SM90_TMA_STOREES1B_S21_S21_EEEvvEEEEvNT_6ParamsE --------------------------
	.section	.text._ZN7cutlass13device_kernelINS_4gemm6kernel13GemmUniversalIN4cute5tupleIJiiiiEEENS1_10collective13CollectiveMmaINS1_35MainloopSm100TmaUmmaWarpSpecializedILi4ELi2ELi4ENS5_IJNS4_1CILi2EEESB_NSA_ILi1EEEEEEEENS5_IJNSA_ILi256EEENSA_ILi64EEENSA_ILi32EEEEEENS_6half_tENS5_IJlSC_lEEESJ_SK_NS4_8TiledMMAINS4_8MMA_AtomIJNS4_26SM100_MMA_F16BF16_2x1SM_SSISJ_SJ_fLi256ELi64ELNS4_4UMMA5MajorE0ELSP_0ELNSO_7ScaleInE0ELSQ_0EEEEEENS4_6LayoutINS5_IJSC_SC_SC_EEENS5_IJNSA_ILi0EEESV_SV_EEEEENS5_IJNS4_10UnderscoreESY_SY_EEEEENS4_28SM100_TMA_2SM_LOAD_MULTICASTENS4_14ComposedLayoutINS4_7SwizzleILi2ELi4ELi3EEENS4_18smem_ptr_flag_bitsILi16EEENST_INS5_IJNSA_ILi8EEESH_EEENS5_IJSH_SC_EEEEEEEvNS4_8identityENS4_18SM100_TMA_2SM_LOADES1B_vS1C_EENS_8epilogue10collective18CollectiveEpilogueINS1F_23Sm100TmaWarpSpecializedILi3ELi2ELi32ELb1ELb0EEEJNS5_IJNSA_ILi128EEESG_SH_EEENS5_IJNST_IS1K_SC_EENST_ISH_SC_EEEEESJ_SK_SJ_SK_NS1F_6fusion15FusionCallbacksIS1J_NS1P_17LinearCombinationISJ_fSJ_fLNS_15FloatRoundStyleE2EEES1L_S1O_JEEENS4_5SM1004TMEM4LOAD26SM100_TMEM_LOAD_32dp32b32xENS4_13SM90_TMA_LOADES1B_NS4_39AutoVectorizingCopyWithAssumedAlignmentILi128EEENS4_14SM90_TMA_STOREES1B_S21_S21_EEEvvEEEEvNT_6ParamsE,"ax",@progbits
	.align	128
.text._ZN7cutlass13device_kernelINS_4gemm6kernel13GemmUniversalIN4cute5tupleIJiiiiEEENS1_10collective13CollectiveMmaINS1_35MainloopSm100TmaUmmaWarpSpecializedILi4ELi2ELi4ENS5_IJNS4_1CILi2EEESB_NSA_ILi1EEEEEEEENS5_IJNSA_ILi256EEENSA_ILi64EEENSA_ILi32EEEEEENS_6half_tENS5_IJlSC_lEEESJ_SK_NS4_8TiledMMAINS4_8MMA_AtomIJNS4_26SM100_MMA_F16BF16_2x1SM_SSISJ_SJ_fLi256ELi64ELNS4_4UMMA5MajorE0ELSP_0ELNSO_7ScaleInE0ELSQ_0EEEEEENS4_6LayoutINS5_IJSC_SC_SC_EEENS5_IJNSA_ILi0EEESV_SV_EEEEENS5_IJNS4_10UnderscoreESY_SY_EEEEENS4_28SM100_TMA_2SM_LOAD_MULTICASTENS4_14ComposedLayoutINS4_7SwizzleILi2ELi4ELi3EEENS4_18smem_ptr_flag_bitsILi16EEENST_INS5_IJNSA_ILi8EEESH_EEENS5_IJSH_SC_EEEEEEEvNS4_8identityENS4_18SM100_TMA_2SM_LOADES1B_vS1C_EENS_8epilogue10collective18CollectiveEpilogueINS1F_23Sm100TmaWarpSpecializedILi3ELi2ELi32ELb1ELb0EEEJNS5_IJNSA_ILi128EEESG_SH_EEENS5_IJNST_IS1K_SC_EENST_ISH_SC_EEEEESJ_SK_SJ_SK_NS1F_6fusion15FusionCallbacksIS1J_NS1P_17LinearCombinationISJ_fSJ_fLNS_15FloatRoundStyleE2EEES1L_S1O_JEEENS4_5SM1004TMEM4LOAD26SM100_TMEM_LOAD_32dp32b32xENS4_13SM90_TMA_LOADES1B_NS4_39AutoVectorizingCopyWithAssumedAlignmentILi128EEENS4_14SM90_TMA_STOREES1B_S21_S21_EEEvvEEEEvNT_6ParamsE:
        .type           _ZN7cutlass13device_kernelINS_4gemm6kernel13GemmUniversalIN4cute5tupleIJiiiiEEENS1_10collective13CollectiveMmaINS1_35MainloopSm100TmaUmmaWarpSpecializedILi4ELi2ELi4ENS5_IJNS4_1CILi2EEESB_NSA_ILi1EEEEEEEENS5_IJNSA_ILi256EEENSA_ILi64EEENSA_ILi32EEEEEENS_6half_tENS5_IJlSC_lEEESJ_SK_NS4_8TiledMMAINS4_8MMA_AtomIJNS4_26SM100_MMA_F16BF16_2x1SM_SSISJ_SJ_fLi256ELi64ELNS4_4UMMA5MajorE0ELSP_0ELNSO_7ScaleInE0ELSQ_0EEEEEENS4_6LayoutINS5_IJSC_SC_SC_EEENS5_IJNSA_ILi0EEESV_SV_EEEEENS5_IJNS4_10UnderscoreESY_SY_EEEEENS4_28SM100_TMA_2SM_LOAD_MULTICASTENS4_14ComposedLayoutINS4_7SwizzleILi2ELi4ELi3EEENS4_18smem_ptr_flag_bitsILi16EEENST_INS5_IJNSA_ILi8EEESH_EEENS5_IJSH_SC_EEEEEEEvNS4_8identityENS4_18SM100_TMA_2SM_LOADES1B_vS1C_EENS_8epilogue10collective18CollectiveEpilogueINS1F_23Sm100TmaWarpSpecializedILi3ELi2ELi32ELb1ELb0EEEJNS5_IJNSA_ILi128EEESG_SH_EEENS5_IJNST_IS1K_SC_EENST_ISH_SC_EEEEESJ_SK_SJ_SK_NS1F_6fusion15FusionCallbacksIS1J_NS1P_17LinearCombinationISJ_fSJ_fLNS_15FloatRoundStyleE2EEES1L_S1O_JEEENS4_5SM1004TMEM4LOAD26SM100_TMEM_LOAD_32dp32b32xENS4_13SM90_TMA_LOADES1B_NS4_39AutoVectorizingCopyWithAssumedAlignmentILi128EEENS4_14SM90_TMA_STOREES1B_S21_S21_EEEvvEEEEvNT_6ParamsE,@function
        .size           _ZN7cutlass13device_kernelINS_4gemm6kernel13GemmUniversalIN4cute5tupleIJiiiiEEENS1_10collective13CollectiveMmaINS1_35MainloopSm100TmaUmmaWarpSpecializedILi4ELi2ELi4ENS5_IJNS4_1CILi2EEESB_NSA_ILi1EEEEEEEENS5_IJNSA_ILi256EEENSA_ILi64EEENSA_ILi32EEEEEENS_6half_tENS5_IJlSC_lEEESJ_SK_NS4_8TiledMMAINS4_8MMA_AtomIJNS4_26SM100_MMA_F16BF16_2x1SM_SSISJ_SJ_fLi256ELi64ELNS4_4UMMA5MajorE0ELSP_0ELNSO_7ScaleInE0ELSQ_0EEEEEENS4_6LayoutINS5_IJSC_SC_SC_EEENS5_IJNSA_ILi0EEESV_SV_EEEEENS5_IJNS4_10UnderscoreESY_SY_EEEEENS4_28SM100_TMA_2SM_LOAD_MULTICASTENS4_14ComposedLayoutINS4_7SwizzleILi2ELi4ELi3EEENS4_18smem_ptr_flag_bitsILi16EEENST_INS5_IJNSA_ILi8EEESH_EEENS5_IJSH_SC_EEEEEEEvNS4_8identityENS4_18SM100_TMA_2SM_LOADES1B_vS1C_EENS_8epilogue10collective18CollectiveEpilogueINS1F_23Sm100TmaWarpSpecializedILi3ELi2ELi32ELb1ELb0EEEJNS5_IJNSA_ILi128EEESG_SH_EEENS5_IJNST_IS1K_SC_EENST_ISH_SC_EEEEESJ_SK_SJ_SK_NS1F_6fusion15FusionCallbacksIS1J_NS1P_17LinearCombinationISJ_fSJ_fLNS_15FloatRoundStyleE2EEES1L_S1O_JEEENS4_5SM1004TMEM4LOAD26SM100_TMEM_LOAD_32dp32b32xENS4_13SM90_TMA_LOADES1B_NS4_39AutoVectorizingCopyWithAssumedAlignmentILi128EEENS4_14SM90_TMA_STOREES1B_S21_S21_EEEvvEEEEvNT_6ParamsE,(.L_x_175 - _ZN7cutlass13device_kernelINS_4gemm6kernel13GemmUniversalIN4cute5tupleIJiiiiEEENS1_10collective13CollectiveMmaINS1_35MainloopSm100TmaUmmaWarpSpecializedILi4ELi2ELi4ENS5_IJNS4_1CILi2EEESB_NSA_ILi1EEEEEEEENS5_IJNSA_ILi256EEENSA_ILi64EEENSA_ILi32EEEEEENS_6half_tENS5_IJlSC_lEEESJ_SK_NS4_8TiledMMAINS4_8MMA_AtomIJNS4_26SM100_MMA_F16BF16_2x1SM_SSISJ_SJ_fLi256ELi64ELNS4_4UMMA5MajorE0ELSP_0ELNSO_7ScaleInE0ELSQ_0EEEEEENS4_6LayoutINS5_IJSC_SC_SC_EEENS5_IJNSA_ILi0EEESV_SV_EEEEENS5_IJNS4_10UnderscoreESY_SY_EEEEENS4_28SM100_TMA_2SM_LOAD_MULTICASTENS4_14ComposedLayoutINS4_7SwizzleILi2ELi4ELi3EEENS4_18smem_ptr_flag_bitsILi16EEENST_INS5_IJNSA_ILi8EEESH_EEENS5_IJSH_SC_EEEEEEEvNS4_8identityENS4_18SM100_TMA_2SM_LOADES1B_vS1C_EENS_8epilogue10collective18CollectiveEpilogueINS1F_23Sm100TmaWarpSpecializedILi3ELi2ELi32ELb1ELb0EEEJNS5_IJNSA_ILi128EEESG_SH_EEENS5_IJNST_IS1K_SC_EENST_ISH_SC_EEEEESJ_SK_SJ_SK_NS1F_6fusion15FusionCallbacksIS1J_NS1P_17LinearCombinationISJ_fSJ_fLNS_15FloatRoundStyleE2EEES1L_S1O_JEEENS4_5SM1004TMEM4LOAD26SM100_TMEM_LOAD_32dp32b32xENS4_13SM90_TMA_LOADES1B_NS4_39AutoVectorizingCopyWithAssumedAlignmentILi128EEENS4_14SM90_TMA_STOREES1B_S21_S21_EEEvvEEEEvNT_6ParamsE)
        .other          _ZN7cutlass13device_kernelINS_4gemm6kernel13GemmUniversalIN4cute5tupleIJiiiiEEENS1_10collective13CollectiveMmaINS1_35MainloopSm100TmaUmmaWarpSpecializedILi4ELi2ELi4ENS5_IJNS4_1CILi2EEESB_NSA_ILi1EEEEEEEENS5_IJNSA_ILi256EEENSA_ILi64EEENSA_ILi32EEEEEENS_6half_tENS5_IJlSC_lEEESJ_SK_NS4_8TiledMMAINS4_8MMA_AtomIJNS4_26SM100_MMA_F16BF16_2x1SM_SSISJ_SJ_fLi256ELi64ELNS4_4UMMA5MajorE0ELSP_0ELNSO_7ScaleInE0ELSQ_0EEEEEENS4_6LayoutINS5_IJSC_SC_SC_EEENS5_IJNSA_ILi0EEESV_SV_EEEEENS5_IJNS4_10UnderscoreESY_SY_EEEEENS4_28SM100_TMA_2SM_LOAD_MULTICASTENS4_14ComposedLayoutINS4_7SwizzleILi2ELi4ELi3EEENS4_18smem_ptr_flag_bitsILi16EEENST_INS5_IJNSA_ILi8EEESH_EEENS5_IJSH_SC_EEEEEEEvNS4_8identityENS4_18SM100_TMA_2SM_LOADES1B_vS1C_EENS_8epilogue10collective18CollectiveEpilogueINS1F_23Sm100TmaWarpSpecializedILi3ELi2ELi32ELb1ELb0EEEJNS5_IJNSA_ILi128EEESG_SH_EEENS5_IJNST_IS1K_SC_EENST_ISH_SC_EEEEESJ_SK_SJ_SK_NS1F_6fusion15FusionCallbacksIS1J_NS1P_17LinearCombinationISJ_fSJ_fLNS_15FloatRoundStyleE2EEES1L_S1O_JEEENS4_5SM1004TMEM4LOAD26SM100_TMEM_LOAD_32dp32b32xENS4_13SM90_TMA_LOADES1B_NS4_39AutoVectorizingCopyWithAssumedAlignmentILi128EEENS4_14SM90_TMA_STOREES1B_S21_S21_EEEvvEEEEvNT_6ParamsE,@"STO_CUDA_ENTRY STV_DEFAULT"
_ZN7cutlass13device_kernelINS_4gemm6kernel13GemmUniversalIN4cute5tupleIJiiiiEEENS1_10collective13CollectiveMmaINS1_35MainloopSm100TmaUmmaWarpSpecializedILi4ELi2ELi4ENS5_IJNS4_1CILi2EEESB_NSA_ILi1EEEEEEEENS5_IJNSA_ILi256EEENSA_ILi64EEENSA_ILi32EEEEEENS_6half_tENS5_IJlSC_lEEESJ_SK_NS4_8TiledMMAINS4_8MMA_AtomIJNS4_26SM100_MMA_F16BF16_2x1SM_SSISJ_SJ_fLi256ELi64ELNS4_4UMMA5MajorE0ELSP_0ELNSO_7ScaleInE0ELSQ_0EEEEEENS4_6LayoutINS5_IJSC_SC_SC_EEENS5_IJNSA_ILi0EEESV_SV_EEEEENS5_IJNS4_10UnderscoreESY_SY_EEEEENS4_28SM100_TMA_2SM_LOAD_MULTICASTENS4_14ComposedLayoutINS4_7SwizzleILi2ELi4ELi3EEENS4_18smem_ptr_flag_bitsILi16EEENST_INS5_IJNSA_ILi8EEESH_EEENS5_IJSH_SC_EEEEEEEvNS4_8identityENS4_18SM100_TMA_2SM_LOADES1B_vS1C_EENS_8epilogue10collective18CollectiveEpilogueINS1F_23Sm100TmaWarpSpecializedILi3ELi2ELi32ELb1ELb0EEEJNS5_IJNSA_ILi128EEESG_SH_EEENS5_IJNST_IS1K_SC_EENST_ISH_SC_EEEEESJ_SK_SJ_SK_NS1F_6fusion15FusionCallbacksIS1J_NS1P_17LinearCombinationISJ_fSJ_fLNS_15FloatRoundStyleE2EEES1L_S1O_JEEENS4_5SM1004TMEM4LOAD26SM100_TMEM_LOAD_32dp32b32xENS4_13SM90_TMA_LOADES1B_NS4_39AutoVectorizingCopyWithAssumedAlignmentILi128EEENS4_14SM90_TMA_STOREES1B_S21_S21_EEEvvEEEEvNT_6ParamsE:
[----:B------:R-:W1:Y:S01]  /*0000*/  LDC R1, c[0x0][0x37c] ;  /* 0x0000df00ff017b82 */ /* 0x000e620000000800 */
[----:B------:R-:W2:Y:S01]  /*0010*/  S2R R92, SR_TID.X ;  /* 0x00000000005c7919 */ /* 0x000ea20000002100 */
[----:B------:R-:W3:Y:S06]  /*0020*/  LDCU.64 UR8, c[0x0][0x890] ;  /* 0x00011200ff0877ac */ /* 0x000eec0008000a00 */
[----:B------:R-:W4:Y:S01]  /*0030*/  S2UR UR4, SR_CgaCtaId ;  /* 0x00000000000479c3 */ /* 0x000f220000008800 */
[----:B------:R-:W-:Y:S02]  /*0040*/  PRMT R84, RZ, 0x7610, R84 ;  /* 0x00007610ff547816 */ /* 0x000fe40000000054 */
[----:B------:R-:W-:Y:S01]  /*0050*/  ELECT P1, URZ, PT ;  /* 0x0000000000ff782f */ /* 0x000fe20003820000 */
[----:B---3--:R-:W-:-:S04]  /*0060*/  UISETP.NE.U32.AND UP0, UPT, UR8, URZ, UPT ;  /* 0x000000ff0800728c */ /* 0x008fc8000bf05070 */
[----:B------:R-:W-:Y:S02]  /*0070*/  UISETP.NE.AND.EX UP0, UPT, UR9, URZ, UPT, UP0 ;  /* 0x000000ff0900728c */ /* 0x000fe4000bf05300 */
[----:B----4-:R-:W-:Y:S02]  /*0080*/  ULOP3.LUT UR33, UR4, 0x1, URZ, 0xc0, !UPT ;  /* 0x0000000104217892 */ /* 0x010fe4000f8ec0ff */
[----:B------:R-:W-:Y:S01]  /*0090*/  ULOP3.LUT UR34, UR4, 0x1, URZ, 0x3c, !UPT ;  /* 0x0000000104227892 */ /* 0x000fe2000f8e3cff */
[----:B--2---:R-:W-:-:S05]  /*00a0*/  SHF.R.U32.HI R85, RZ, 0x5, R92 ;  /* 0x00000005ff557819 */ /* 0x004fca000001165c */
[----:B------:R-:W2:Y:S02]  /*00b0*/  SHFL.IDX PT, R0, R85, RZ, 0x1f ;  /* 0x00001fff55007589 */ /* 0x000ea400000e0000 */
[----:B--2---:R-:W-:Y:S01]  /*00c0*/  R2UR UR13, R0 ;  /* 0x00000000000d72ca */ /* 0x004fe200000e0000 */
[----:B-1----:R-:W-:-:S14]  /*00d0*/  BRA.U UP0, `(.L_x_0) ;  /* 0x0000000100307547 */ /* 0x002fdc000b800000 */
[----:B------:R-:W1:Y:S02]  /*00e0*/  LDCU.64 UR4, c[0x0][0x888] ;  /* 0x00011100ff0477ac */ /* 0x000e640008000a00 */
[----:B-1----:R-:W-:-:S04]  /*00f0*/  UISETP.NE.U32.AND UP0, UPT, UR4, URZ, UPT ;  /* 0x000000ff0400728c */ /* 0x002fc8000bf05070 */
[----:B------:R-:W-:-:S09]  /*0100*/  UISETP.NE.AND.EX UP0, UPT, UR5, URZ, UPT, UP0 ;  /* 0x000000ff0500728c */ /* 0x000fd2000bf05300 */
[----:B------:R-:W-:Y:S05]  /*0110*/  BRA.U !UP0, `(.L_x_1) ;  /* 0x0000000108147547 */ /* 0x000fea000b800000 */
[----:B------:R-:W1:Y:S01]  /*0120*/  LDC.64 R2, c[0x0][0x888] ;  /* 0x00022200ff027b82 */ /* 0x000e620000000a00 */
[----:B------:R-:W1:Y:S02]  /*0130*/  LDCU.64 UR4, c[0x0][0x358] ;  /* 0x00006b00ff0477ac */ /* 0x000e640008000a00 */
[----:B-1----:R1:W5:Y:S01]  /*0140*/  LDG.E R41, desc[UR4][R2.64] ;  /* 0x0000000402297981 */ /* 0x002362000c1e1900 */
[----:B------:R-:W-:Y:S01]  /*0150*/  HFMA2 R84, -RZ, RZ, 0, 5.9604644775390625e-08 ;  /* 0x00000001ff547431 */ /* 0x000fe200000001ff */
[----:B------:R-:W-:Y:S05]  /*0160*/  BRA `(.L_x_0) ;  /* 0x00000000000c7947 */ /* 0x000fea0003800000 */
.L_x_1:
[----:B------:R-:W1:Y:S01]  /*0170*/  LDCU UR4, c[0x0][0x880] ;  /* 0x00011000ff0477ac */ /* 0x000e620008000800 */
[----:B------:R-:W-:Y:S01]  /*0180*/  HFMA2 R84, -RZ, RZ, 0, 5.9604644775390625e-08 ;  /* 0x00000001ff547431 */ /* 0x000fe200000001ff */
[----:B-1----:R-:W-:-:S07]  /*0190*/  MOV R41, UR4 ;  /* 0x0000000400297c02 */ /* 0x002fce0008000f00 */
.L_x_0:
[----:B------:R-:W2:Y:S02]  /*01a0*/  LDCU.64 UR4, c[0x0][0x8b0] ;  /* 0x00011600ff0477ac */ /* 0x000ea40008000a00 */
[----:B--2---:R-:W-:-:S04]  /*01b0*/  UISETP.NE.U32.AND UP0, UPT, UR4, URZ, UPT ;  /* 0x000000ff0400728c */ /* 0x004fc8000bf05070 */
[----:B------:R-:W-:-:S09]  /*01c0*/  UISETP.NE.AND.EX UP0, UPT, UR5, URZ, UPT, UP0 ;  /* 0x000000ff0500728c */ /* 0x000fd2000bf05300 */
[----:B------:R-:W-:Y:S05]  /*01d0*/  BRA.U UP0, `(.L_x_2) ;  /* 0x0000000100287547 */ /* 0x000fea000b800000 */
[----:B------:R-:W2:Y:S02]  /*01e0*/  LDCU.64 UR4, c[0x0][0x8a8] ;  /* 0x00011500ff0477ac */ /* 0x000ea40008000a00 */
[----:B--2---:R-:W-:-:S04]  /*01f0*/  UISETP.NE.U32.AND UP0, UPT, UR4, URZ, UPT ;  /* 0x000000ff0400728c */ /* 0x004fc8000bf05070 */
[----:B------:R-:W-:-:S09]  /*0200*/  UISETP.NE.AND.EX UP0, UPT, UR5, URZ, UPT, UP0 ;  /* 0x000000ff0500728c */ /* 0x000fd2000bf05300 */
[----:B------:R-:W-:Y:S05]  /*0210*/  BRA.U !UP0, `(.L_x_3) ;  /* 0x0000000108107547 */ /* 0x000fea000b800000 */
[----:B------:R-:W2:Y:S01]  /*0220*/  LDC.64 R38, c[0x0][0x8a8] ;  /* 0x00022a00ff267b82 */ /* 0x000ea20000000a00 */
[----:B------:R-:W2:Y:S02]  /*0230*/  LDCU.64 UR4, c[0x0][0x358] ;  /* 0x00006b00ff0477ac */ /* 0x000ea40008000a00 */
[----:B--2---:R2:W5:Y:S01]  /*0240*/  LDG.E R38, desc[UR4][R38.64] ;  /* 0x0000000426267981 */ /* 0x004562000c1e1900 */
[----:B------:R-:W-:Y:S05]  /*0250*/  BRA `(.L_x_2) ;  /* 0x0000000000087947 */ /* 0x000fea0003800000 */
.L_x_3:
[----:B------:R-:W2:Y:S02]  /*0260*/  LDCU UR4, c[0x0][0x8a0] ;  /* 0x00011400ff0477ac */ /* 0x000ea40008000800 */
[----:B--2---:R-:W-:Y:S02]  /*0270*/  MOV R38, UR4 ;  /* 0x0000000400267c02 */ /* 0x004fe40008000f00 */
.L_x_2:
[----:B------:R-:W-:Y:S01]  /*0280*/  IMAD.U32 R0, RZ, RZ, UR13 ;  /* 0x0000000dff007e24 */ /* 0x000fe2000f8e00ff */
[----:B------:R-:W-:Y:S04]  /*0290*/  BSSY.RECONVERGENT B0, `(.L_x_4) ;  /* 0x000000c000007945 */ /* 0x000fe80003800200 */
[C---:B------:R-:W-:Y:S02]  /*02a0*/  ISETP.NE.OR P2, PT, R0.reuse, 0x1, !P1 ;  /* 0x000000010000780c */ /* 0x040fe40004f45670 */
[----:B------:R-:W-:-:S11]  /*02b0*/  ISETP.NE.OR P0, PT, R0, 0x3, !P1 ;  /* 0x000000030000780c */ /* 0x000fd60004f05670 */
[----:B------:R-:W-:Y:S05]  /*02c0*/  @P2 BRA `(.L_x_5) ;  /* 0x0000000000202947 */ /* 0x000fea0003800000 */
[----:B------:R-:W3:Y:S02]  /*02d0*/  LDCU.64 UR4, c[0x0][0x348] ;  /* 0x00006900ff0477ac */ /* 0x000ee40008000a00 */
[----:B---3--:R-:W-:Y:S02]  /*02e0*/  UIADD3 UR6, UP1, UPT, UR4, 0x80, URZ ;  /* 0x0000008004067890 */ /* 0x008fe4000ff3e0ff */
[----:B------:R-:W-:Y:S02]  /*02f0*/  UIADD3 UR4, UP0, UPT, UR4, 0x180, URZ ;  /* 0x0000018004047890 */ /* 0x000fe4000ff1e0ff */
[----:B------:R-:W-:Y:S02]  /*0300*/  UIADD3.X UR7, UPT, UPT, URZ, UR5, URZ, UP1, !UPT ;  /* 0x00000005ff077290 */ /* 0x000fe40008ffe4ff */
[----:B------:R-:W-:-:S07]  /*0310*/  UIADD3.X UR5, UPT, UPT, URZ, UR5, URZ, UP0, !UPT ;  /* 0x00000005ff057290 */ /* 0x000fce00087fe4ff */
[----:B------:R3:W-:Y:S02]  /*0320*/  UTMACCTL.PF [UR6] ;  /* 0x00000000060079b9 */ /* 0x0007e40008040000 */
[----:B------:R3:W-:Y:S02]  /*0330*/  UTMACCTL.PF [UR4] ;  /* 0x00000000040079b9 */ /* 0x0007e40008040000 */
[----:B---3--:R-:W-:Y:S01]  /*0340*/  NOP ;  /* 0x0000000000007918 */ /* 0x008fe20000000000 */
.L_x_5:
[----:B------:R-:W-:Y:S05]  /*0350*/  BSYNC.RECONVERGENT B0 ;  /* 0x0000000000007941 */ /* 0x000fea0003800200 */
.L_x_4:
[----:B------:R-:W-:Y:S04]  /*0360*/  BSSY.RECONVERGENT B0, `(.L_x_6) ;  /* 0x000000a000007945 */ /* 0x000fe80003800200 */
        /* <DEDUP_REMOVED lines=9> */
.L_x_7:
[----:B------:R-:W-:Y:S05]  /*0400*/  BSYNC.RECONVERGENT B0 ;  /* 0x0000000000007941 */ /* 0x000fea0003800200 */
.L_x_6:
[----:B------:R-:W3:Y:S01]  /*0410*/  LDCU.64 UR4, c[0x0][0x888] ;  /* 0x00011100ff0477ac */ /* 0x000ee20008000a00 */
[----:B------:R-:W-:Y:S02]  /*0420*/  UISETP.EQ.U32.AND UP1, UPT, UR8, URZ, UPT ;  /* 0x000000ff0800728c */ /* 0x000fe4000bf22070 */
[----:B------:R-:W-:Y:S02]  /*0430*/  UPLOP3.LUT UP3, UPT, UPT, UPT, UPT, 0x80, 0x8 ;  /* 0x000000000008789c */ /* 0x000fe40003f6f070 */
[----:B---3--:R-:W-:-:S04]  /*0440*/  UISETP.NE.U32.AND UP0, UPT, UR4, URZ, UPT ;  /* 0x000000ff0400728c */ /* 0x008fc8000bf05070 */
[----:B------:R-:W-:-:S04]  /*0450*/  UISETP.NE.AND.EX UP0, UPT, UR5, URZ, UPT, UP0 ;  /* 0x000000ff0500728c */ /* 0x000fc8000bf05300 */
[----:B------:R-:W-:-:S04]  /*0460*/  UISETP.EQ.OR.EX UP2, UPT, UR9, URZ, !UP0, UP1 ;  /* 0x000000ff0900728c */ /* 0x000fc8000c742710 */
[----:B------:R-:W-:-:S06]  /*0470*/  UP2UR UR4, UPR, URZ, 0x4 ;  /* 0x00000004ff047883 */ /* 0x000fcc0008000000 */
[----:B------:R-:W-:Y:S01]  /*0480*/  MOV R88, UR4 ;  /* 0x0000000400587c02 */ /* 0x000fe20008000f00 */
[----:B------:R-:W-:Y:S06]  /*0490*/  BRA.U !UP2, `(.L_x_8) ;  /* 0x000000010a207547 */ /* 0x000fec000b800000 */
[----:B------:R-:W-:Y:S01]  /*04a0*/  UISETP.NE.U32.AND UP1, UPT, UR8, URZ, UPT ;  /* 0x000000ff0800728c */ /* 0x000fe2000bf25070 */
[----:B-----5:R-:W-:Y:S01]  /*04b0*/  FSETP.NEU.AND P0, PT, R41, RZ, PT ;  /* 0x000000ff2900720b */ /* 0x020fe20003f0d000 */
[----:B------:R-:W-:Y:S02]  /*04c0*/  USEL UR4, URZ, 0xffffffff, UP0 ;  /* 0xffffffffff047887 */ /* 0x000fe40008000000 */
[----:B------:R-:W-:-:S10]  /*04d0*/  UISETP.NE.AND.EX UP1, UPT, UR9, URZ, UPT, UP1 ;  /* 0x000000ff0900728c */ /* 0x000fd4000bf25310 */
[----:B------:R-:W-:Y:S01]  /*04e0*/  VOTEU.ANY UP0, P0 ;  /* 0x0000000000ff7886 */ /* 0x000fe20000000100 */
[----:B------:R-:W-:-:S04]  /*04f0*/  @!UP1 USEL UR4, URZ, 0xffffffff, UP0 ;  /* 0xffffffffff049887 */ /* 0x000fc80008000000 */
[----:B------:R-:W-:-:S04]  /*0500*/  ULOP3.LUT UR4, UR4, 0x1, URZ, 0xc0, !UPT ;  /* 0x0000000104047892 */ /* 0x000fc8000f8ec0ff */
[----:B------:R-:W-:-:S11]  /*0510*/  UISETP.NE.U32.AND UP3, UPT, UR4, 0x1, UPT ;  /* 0x000000010400788c */ /* 0x000fd6000bf65070 */
.L_x_8:
[----:B------:R-:W3:Y:S01]  /*0520*/  SHFL.IDX PT, R0, R85, RZ, 0x1f ;  /* 0x00001fff55007589 */ /* 0x000ee200000e0000 */
[----:B------:R-:W-:-:S04]  /*0530*/  UISETP.NE.AND UP0, UPT, UR13, 0x2, UPT ;  /* 0x000000020d00788c */ /* 0x000fc8000bf05270 */
[----:B------:R-:W-:Y:S02]  /*0540*/  UISETP.EQ.AND UP1, UPT, UR33, URZ, !UP0 ;  /* 0x000000ff2100728c */ /* 0x000fe4000c722270 */
[----:B------:R-:W-:-:S04]  /*0550*/  USEL UR37, URZ, 0x1, UP0 ;  /* 0x00000001ff257887 */ /* 0x000fc80008000000 */
[----:B------:R-:W-:Y:S02]  /*0560*/  PLOP3.LUT P3, PT, P1, PT, UP1, 0x80, 0x8 ;  /* 0x000000000008781c */ /* 0x000fe40000f6f018 */
[----:B---3--:R-:W-:-:S13]  /*0570*/  ISETP.NE.AND P0, PT, R0, RZ, PT ;  /* 0x000000ff0000720c */ /* 0x008fda0003f05270 */
[----:B------:R-:W-:Y:S05]  /*0580*/  @P0 BRA `(.L_x_9) ;  /* 0x0000000000580947 */ /* 0x000fea0003800000 */
[----:B------:R-:W3:Y:S01]  /*0590*/  S2UR UR5, SR_CgaCtaId ;  /* 0x00000000000579c3 */ /* 0x000ee20000008800 */
[----:B------:R-:W-:Y:S01]  /*05a0*/  UMOV UR4, 0x400 ;  /* 0x0000040000047882 */ /* 0x000fe20000000000 */
[----:B------:R-:W-:Y:S01]  /*05b0*/  UMOV UR8, 0x1 ;  /* 0x0000000100087882 */ /* 0x000fe20000000000 */
[----:B------:R-:W-:Y:S01]  /*05c0*/  UMOV UR6, 0x2 ;  /* 0x0000000200067882 */ /* 0x000fe20000000000 */
[----:B------:R-:W-:-:S04]  /*05d0*/  UIADD3 UR8, UPT, UPT, -UR8, 0x100000, URZ ;  /* 0x0010000008087890 */ /* 0x000fc8000fffe1ff */
[----:B------:R-:W-:Y:S02]  /*05e0*/  USHF.L.U32 UR9, UR8, 0xb, URZ ;  /* 0x0000000b08097899 */ /* 0x000fe400080006ff */
[----:B------:R-:W-:Y:S02]  /*05f0*/  USHF.L.U32 UR8, UR8, 0x1, URZ ;  /* 0x0000000108087899 */ /* 0x000fe400080006ff */
[----:B------:R-:W-:-:S04]  /*0600*/  UIADD3 UR6, UPT, UPT, -UR6, 0x100000, URZ ;  /* 0x0010000006067890 */ /* 0x000fc8000fffe1ff */
[----:B------:R-:W-:Y:S02]  /*0610*/  USHF.L.U32 UR7, UR6, 0xb, URZ ;  /* 0x0000000b06077899 */ /* 0x000fe400080006ff */
[----:B------:R-:W-:Y:S01]  /*0620*/  USHF.L.U32 UR6, UR6, 0x1, URZ ;  /* 0x0000000106067899 */ /* 0x000fe200080006ff */
[----:B------:R-:W-:Y:S01]  /*0630*/  ELECT P0, URZ, PT ;  /* 0x0000000000ff782f */ /* 0x000fe20003800000 */
[----:B---3--:R-:W-:Y:S01]  /*0640*/  ULEA UR4, UR5, UR4, 0x18 ;  /* 0x0000000405047291 */ /* 0x008fe2000f8ec0ff */
[----:B------:R-:W3:Y:S11]  /*0650*/  FENCE.VIEW.ASYNC.S ;  /* 0x00000000000073c6 */ /* 0x000ef60000000000 */
[----:B---3--:R3:W4:Y:S01]  /*0660*/  SYNCS.EXCH.64 URZ, [UR4], UR8 ;  /* 0x0000000804ff75b2 */ /* 0x0087220008000100 */
[----:B------:R3:W1:Y:S01]  /*0670*/  SYNCS.EXCH.64 URZ, [UR4+0x20], UR6 ;  /* 0x0000200604ff75b2 */ /* 0x0006620008000100 */
[----:B------:R3:W1:Y:S01]  /*0680*/  SYNCS.EXCH.64 URZ, [UR4+0x8], UR8 ;  /* 0x0000080804ff75b2 */ /* 0x0006620008000100 */
[----:B------:R3:W1:Y:S01]  /*0690*/  SYNCS.EXCH.64 URZ, [UR4+0x28], UR6 ;  /* 0x0000280604ff75b2 */ /* 0x0006620008000100 */
[----:B------:R3:W1:Y:S01]  /*06a0*/  SYNCS.EXCH.64 URZ, [UR4+0x10], UR8 ;  /* 0x0000100804ff75b2 */ /* 0x0006620008000100 */
[----:B------:R3:W1:Y:S01]  /*06b0*/  SYNCS.EXCH.64 URZ, [UR4+0x30], UR6 ;  /* 0x0000300604ff75b2 */ /* 0x0006620008000100 */
[----:B------:R3:W1:Y:S01]  /*06c0*/  SYNCS.EXCH.64 URZ, [UR4+0x18], UR8 ;  /* 0x0000180804ff75b2 */ /* 0x0006620008000100 */
[----:B------:R3:W1:Y:S01]  /*06d0*/  SYNCS.EXCH.64 URZ, [UR4+0x38], UR6 ;  /* 0x0000380604ff75b2 */ /* 0x0006620008000100 */
[----:B------:R-:W-:Y:S01]  /*06e0*/  NOP ;  /* 0x0000000000007918 */ /* 0x000fe20000000000 */
.L_x_9:
[----:B------:R-:W2:Y:S01]  /*06f0*/  SHFL.IDX PT, R0, R85, RZ, 0x1f ;  /* 0x00001fff55007589 */ /* 0x000ea200000e0000 */
[----:B------:R-:W-:Y:S01]  /*0700*/  NOP ;  /* 0x0000000000007918 */ /* 0x000fe20000000000 */
[----:B--2---:R-:W-:-:S13]  /*0710*/  ISETP.NE.AND P0, PT, R0, 0x1, PT ;  /* 0x000000010000780c */ /* 0x004fda0003f05270 */
[----:B------:R-:W-:Y:S05]  /*0720*/  @P0 BRA `(.L_x_10) ;  /* 0x0000000000500947 */ /* 0x000fea0003800000 */
[----:B------:R-:W2:Y:S01]  /*0730*/  S2UR UR5, SR_CgaCtaId ;  /* 0x00000000000579c3 */ /* 0x000ea20000008800 */
[----:B---3--:R-:W-:Y:S01]  /*0740*/  UMOV UR4, 0x400 ;  /* 0x0000040000047882 */ /* 0x008fe20000000000 */
        /* <DEDUP_REMOVED lines=9> */
[----:B--2---:R-:W-:Y:S01]  /*07e0*/  ULEA UR4, UR5, UR4, 0x18 ;  /* 0x0000000405047291 */ /* 0x004fe2000f8ec0ff */
[----:B------:R-:W2:Y:S11]  /*07f0*/  FENCE.VIEW.ASYNC.S ;  /* 0x00000000000073c6 */ /* 0x000eb60000000000 */
[----:B--2---:R2:W3:Y:S01]  /*0800*/  SYNCS.EXCH.64 URZ, [UR4+0x40], UR8 ;  /* 0x0000400804ff75b2 */ /* 0x0044e20008000100 */
[----:B------:R2:W1:Y:S01]  /*0810*/  SYNCS.EXCH.64 URZ, [UR4+0x58], UR6 ;  /* 0x0000580604ff75b2 */ /* 0x0004620008000100 */
[----:B------:R2:W1:Y:S01]  /*0820*/  SYNCS.EXCH.64 URZ, [UR4+0x48], UR8 ;  /* 0x0000480804ff75b2 */ /* 0x0004620008000100 */
[----:B------:R2:W1:Y:S01]  /*0830*/  SYNCS.EXCH.64 URZ, [UR4+0x60], UR6 ;  /* 0x0000600604ff75b2 */ /* 0x0004620008000100 */
[----:B------:R2:W1:Y:S01]  /*0840*/  SYNCS.EXCH.64 URZ, [UR4+0x50], UR8 ;  /* 0x0000500804ff75b2 */ /* 0x0004620008000100 */
[----:B------:R2:W1:Y:S01]  /*0850*/  SYNCS.EXCH.64 URZ, [UR4+0x68], UR6 ;  /* 0x0000680604ff75b2 */ /* 0x0004620008000100 */
[----:B------:R-:W-:Y:S01]  /*0860*/  NOP ;  /* 0x0000000000007918 */ /* 0x000fe20000000000 */
.L_x_10:
[----:B------:R-:W4:Y:S01]  /*0870*/  SHFL.IDX PT, R0, R85, RZ, 0x1f ;  /* 0x00001fff55007589 */ /* 0x000f2200000e0000 */
[----:B------:R-:W-:Y:S01]  /*0880*/  NOP ;  /* 0x0000000000007918 */ /* 0x000fe20000000000 */
[----:B----4-:R-:W-:-:S13]  /*0890*/  ISETP.NE.AND P0, PT, R0, 0x3, PT ;  /* 0x000000030000780c */ /* 0x010fda0003f05270 */
[----:B------:R-:W-:Y:S05]  /*08a0*/  @P0 BRA `(.L_x_11) ;  /* 0x0000000000300947 */ /* 0x000fea0003800000 */
[----:B------:R-:W4:Y:S01]  /*08b0*/  S2UR UR5, SR_CgaCtaId ;  /* 0x00000000000579c3 */ /* 0x000f220000008800 */
[----:B--23--:R-:W-:Y:S01]  /*08c0*/  UMOV UR6, 0x400 ;  /* 0x0000040000067882 */ /* 0x00cfe20000000000 */
[----:B------:R-:W-:Y:S01]  /*08d0*/  UMOV UR4, 0x20 ;  /* 0x0000002000047882 */ /* 0x000fe20000000000 */
[----:B------:R-:W-:Y:S01]  /*08e0*/  ELECT P0, URZ, PT ;  /* 0x0000000000ff782f */ /* 0x000fe20003800000 */
[----:B----4-:R-:W-:Y:S02]  /*08f0*/  ULEA UR6, UR5, UR6, 0x18 ;  /* 0x0000000605067291 */ /* 0x010fe4000f8ec0ff */
[----:B------:R-:W-:-:S04]  /*0900*/  UIADD3 UR4, UPT, UPT, -UR4, 0x100000, URZ ;  /* 0x0010000004047890 */ /* 0x000fc8000fffe1ff */
[----:B------:R-:W-:Y:S02]  /*0910*/  USHF.L.U32 UR5, UR4, 0xb, URZ ;  /* 0x0000000b04057899 */ /* 0x000fe400080006ff */
[----:B------:R-:W-:Y:S01]  /*0920*/  USHF.L.U32 UR4, UR4, 0x1, URZ ;  /* 0x0000000104047899 */ /* 0x000fe200080006ff */
[----:B------:R-:W2:Y:S11]  /*0930*/  FENCE.VIEW.ASYNC.S ;  /* 0x00000000000073c6 */ /* 0x000eb60000000000 */
[----:B--2---:R4:W2:Y:S01]  /*0940*/  SYNCS.EXCH.64 URZ, [UR6+0x70], UR4 ;  /* 0x0000700406ff75b2 */ /* 0x0048a20008000100 */
[----:B------:R4:W3:Y:S02]  /*0950*/  SYNCS.EXCH.64 URZ, [UR6+0x78], UR4 ;  /* 0x0000780406ff75b2 */ /* 0x0008e40008000100 */
[----:B----4-:R-:W-:Y:S01]  /*0960*/  NOP ;  /* 0x0000000000007918 */ /* 0x010fe20000000000 */
.L_x_11:
[----:B------:R-:W4:Y:S01]  /*0970*/  SHFL.IDX PT, R0, R85, RZ, 0x1f ;  /* 0x00001fff55007589 */ /* 0x000f2200000e0000 */
[----:B------:R-:W-:Y:S01]  /*0980*/  NOP ;  /* 0x0000000000007918 */ /* 0x000fe20000000000 */
[----:B----4-:R-:W-:-:S13]  /*0990*/  ISETP.NE.AND P0, PT, R0, 0x4, PT ;  /* 0x000000040000780c */ /* 0x010fda0003f05270 */
[----:B------:R-:W-:Y:S05]  /*09a0*/  @P0 BRA `(.L_x_12) ;  /* 0x00000000004c0947 */ /* 0x000fea0003800000 */
[----:B------:R-:W4:Y:S01]  /*09b0*/  S2UR UR5, SR_CgaCtaId ;  /* 0x00000000000579c3 */ /* 0x000f220000008800 */
[----:B--23--:R-:W-:Y:S01]  /*09c0*/  UMOV UR4, 0x3a0 ;  /* 0x000003a000047882 */ /* 0x00cfe20000000000 */
[----:B------:R-:W-:Y:S01]  /*09d0*/  UMOV UR6, 0x400 ;  /* 0x0000040000067882 */ /* 0x000fe20000000000 */
[----:B------:R-:W-:Y:S01]  /*09e0*/  USEL UR4, UR4, 0x320, UP3 ;  /* 0x0000032004047887 */ /* 0x000fe20009800000 */
[----:B------:R-:W-:Y:S01]  /*09f0*/  UMOV UR8, 0x1 ;  /* 0x0000000100087882 */ /* 0x000fe20000000000 */
[----:B------:R-:W-:Y:S01]  /*0a00*/  ELECT P0, URZ, PT ;  /* 0x0000000000ff782f */ /* 0x000fe20003800000 */
[----:B------:R-:W-:-:S04]  /*0a10*/  UIADD3 UR8, UPT, UPT, -UR8, 0x100000, URZ ;  /* 0x0010000008087890 */ /* 0x000fc8000fffe1ff */
[----:B------:R-:W-:Y:S02]  /*0a20*/  USHF.L.U32 UR9, UR8, 0xb, URZ ;  /* 0x0000000b08097899 */ /* 0x000fe400080006ff */
[----:B------:R-:W-:Y:S02]  /*0a30*/  USHF.L.U32 UR8, UR8, 0x1, URZ ;  /* 0x0000000108087899 */ /* 0x000fe400080006ff */
[----:B----4-:R-:W-:Y:S02]  /*0a40*/  ULEA UR6, UR5, UR6, 0x18 ;  /* 0x0000000605067291 */ /* 0x010fe4000f8ec0ff */
[----:B------:R-:W-:-:S04]  /*0a50*/  UIADD3 UR4, UPT, UPT, -UR4, 0x100000, URZ ;  /* 0x0010000004047890 */ /* 0x000fc8000fffe1ff */
[----:B------:R-:W-:Y:S02]  /*0a60*/  USHF.L.U32 UR5, UR4, 0xb, URZ ;  /* 0x0000000b04057899 */ /* 0x000fe400080006ff */
[----:B------:R-:W-:Y:S01]  /*0a70*/  USHF.L.U32 UR4, UR4, 0x1, URZ ;  /* 0x0000000104047899 */ /* 0x000fe200080006ff */
[----:B------:R-:W2:Y:S03]  /*0a80*/  FENCE.VIEW.ASYNC.S ;  /* 0x00000000000073c6 */ /* 0x000ea60000000000 */
[----:B--2---:R4:W2:Y:S08]  /*0a90*/  SYNCS.EXCH.64 URZ, [UR6+0x80], UR8 ;  /* 0x0000800806ff75b2 */ /* 0x0048b00008000100 */
[----:B------:R4:W3:Y:S01]  /*0aa0*/  SYNCS.EXCH.64 URZ, [UR6+0x90], UR4 ;  /* 0x0000900406ff75b2 */ /* 0x0008e20008000100 */
[----:B------:R4:W1:Y:S01]  /*0ab0*/  SYNCS.EXCH.64 URZ, [UR6+0x88], UR8 ;  /* 0x0000880806ff75b2 */ /* 0x0008620008000100 */
[----:B------:R4:W1:Y:S02]  /*0ac0*/  SYNCS.EXCH.64 URZ, [UR6+0x98], UR4 ;  /* 0x0000980406ff75b2 */ /* 0x0008640008000100 */
[----:B----4-:R-:W-:Y:S01]  /*0ad0*/  NOP ;  /* 0x0000000000007918 */ /* 0x010fe20000000000 */
.L_x_12:
[----:B------:R-:W4:Y:S01]  /*0ae0*/  SHFL.IDX PT, R0, R85, RZ, 0x1f ;  /* 0x00001fff55007589 */ /* 0x000f2200000e0000 */
[----:B------:R-:W-:Y:S01]  /*0af0*/  NOP ;  /* 0x0000000000007918 */ /* 0x000fe20000000000 */
[----:B----4-:R-:W-:-:S13]  /*0b00*/  ISETP.NE.AND P0, PT, R0, 0x5, PT ;  /* 0x000000050000780c */ /* 0x010fda0003f05270 */
[----:B------:R-:W-:Y:S05]  /*0b10*/  @P0 BRA `(.L_x_13) ;  /* 0x0000000000580947 */ /* 0x000fea0003800000 */
[----:B------:R-:W4:Y:S01]  /*0b20*/  S2UR UR5, SR_CgaCtaId ;  /* 0x00000000000579c3 */ /* 0x000f220000008800 */
[----:B--23--:R-:W-:Y:S01]  /*0b30*/  UMOV UR4, 0x400 ;  /* 0x0000040000047882 */ /* 0x00cfe20000000000 */
        /* <DEDUP_REMOVED lines=9> */
[----:B----4-:R-:W-:Y:S01]  /*0bd0*/  ULEA UR4, UR5, UR4, 0x18 ;  /* 0x0000000405047291 */ /* 0x010fe2000f8ec0ff */
[----:B------:R-:W2:Y:S11]  /*0be0*/  FENCE.VIEW.ASYNC.S ;  /* 0x00000000000073c6 */ /* 0x000eb60000000000 */
[----:B--2---:R4:W2:Y:S01]  /*0bf0*/  SYNCS.EXCH.64 URZ, [UR4+0xa0], UR6 ;  /* 0x0000a00604ff75b2 */ /* 0x0048a20008000100 */
[----:B------:R4:W3:Y:S01]  /*0c00*/  SYNCS.EXCH.64 URZ, [UR4+0xc0], UR8 ;  /* 0x0000c00804ff75b2 */ /* 0x0008e20008000100 */
[----:B------:R4:W1:Y:S01]  /*0c10*/  SYNCS.EXCH.64 URZ, [UR4+0xa8], UR6 ;  /* 0x0000a80604ff75b2 */ /* 0x0008620008000100 */
[----:B------:R4:W1:Y:S01]  /*0c20*/  SYNCS.EXCH.64 URZ, [UR4+0xc8], UR8 ;  /* 0x0000c80804ff75b2 */ /* 0x0008620008000100 */
[----:B------:R4:W1:Y:S01]  /*0c30*/  SYNCS.EXCH.64 URZ, [UR4+0xb0], UR6 ;  /* 0x0000b00604ff75b2 */ /* 0x0008620008000100 */
[----:B------:R4:W1:Y:S01]  /*0c40*/  SYNCS.EXCH.64 URZ, [UR4+0xd0], UR8 ;  /* 0x0000d00804ff75b2 */ /* 0x0008620008000100 */
[----:B------:R4:W1:Y:S01]  /*0c50*/  SYNCS.EXCH.64 URZ, [UR4+0xb8], UR6 ;  /* 0x0000b80604ff75b2 */ /* 0x0008620008000100 */
[----:B------:R4:W1:Y:S02]  /*0c60*/  SYNCS.EXCH.64 URZ, [UR4+0xd8], UR8 ;  /* 0x0000d80804ff75b2 */ /* 0x0008640008000100 */
[----:B----4-:R-:W-:Y:S01]  /*0c70*/  NOP ;  /* 0x0000000000007918 */ /* 0x010fe20000000000 */
.L_x_13:
[----:B------:R-:W4:Y:S01]  /*0c80*/  SHFL.IDX PT, R0, R85, RZ, 0x1f ;  /* 0x00001fff55007589 */ /* 0x000f2200000e0000 */
[----:B------:R-:W-:Y:S01]  /*0c90*/  ISETP.NE.OR P1, PT, RZ, UR13, !P1 ;  /* 0x0000000dff007c0c */ /* 0x000fe2000cf25670 */
[----:B------:R-:W-:Y:S01]  /*0ca0*/  NOP ;  /* 0x0000000000007918 */ /* 0x000fe20000000000 */
[----:B----4-:R-:W-:-:S13]  /*0cb0*/  ISETP.NE.AND P0, PT, R0, 0x3, PT ;  /* 0x000000030000780c */ /* 0x010fda0003f05270 */
[----:B------:R-:W-:Y:S05]  /*0cc0*/  @P0 BRA `(.L_x_14) ;  /* 0x0000000000380947 */ /* 0x000fea0003800000 */
[----:B------:R-:W4:Y:S01]  /*0cd0*/  S2UR UR5, SR_CgaCtaId ;  /* 0x00000000000579c3 */ /* 0x000f220000008800 */
[----:B--23--:R-:W-:Y:S01]  /*0ce0*/  UMOV UR4, 0x400 ;  /* 0x0000040000047882 */ /* 0x00cfe20000000000 */
[----:B------:R-:W-:Y:S01]  /*0cf0*/  UMOV UR6, 0x20 ;  /* 0x0000002000067882 */ /* 0x000fe20000000000 */
[----:B------:R-:W-:Y:S01]  /*0d00*/  ELECT P0, URZ, PT ;  /* 0x0000000000ff782f */ /* 0x000fe20003800000 */
[----:B------:R-:W-:-:S04]  /*0d10*/  UIADD3 UR6, UPT, UPT, -UR6, 0x100000, URZ ;  /* 0x0010000006067890 */ /* 0x000fc8000fffe1ff */
[----:B------:R-:W-:Y:S02]  /*0d20*/  USHF.L.U32 UR7, UR6, 0xb, URZ ;  /* 0x0000000b06077899 */ /* 0x000fe400080006ff */
[----:B------:R-:W-:Y:S02]  /*0d30*/  USHF.L.U32 UR6, UR6, 0x1, URZ ;  /* 0x0000000106067899 */ /* 0x000fe400080006ff */
[----:B----4-:R-:W-:Y:S01]  /*0d40*/  ULEA UR4, UR5, UR4, 0x18 ;  /* 0x0000000405047291 */ /* 0x010fe2000f8ec0ff */
[----:B------:R-:W2:Y:S11]  /*0d50*/  FENCE.VIEW.ASYNC.S ;  /* 0x00000000000073c6 */ /* 0x000eb60000000000 */
[----:B--2---:R4:W2:Y:S01]  /*0d60*/  SYNCS.EXCH.64 URZ, [UR4+0xe0], UR6 ;  /* 0x0000e00604ff75b2 */ /* 0x0048a20008000100 */
[----:B------:R4:W3:Y:S01]  /*0d70*/  SYNCS.EXCH.64 URZ, [UR4+0xf0], UR6 ;  /* 0x0000f00604ff75b2 */ /* 0x0008e20008000100 */
[----:B------:R4:W1:Y:S01]  /*0d80*/  SYNCS.EXCH.64 URZ, [UR4+0xe8], UR6 ;  /* 0x0000e80604ff75b2 */ /* 0x0008620008000100 */
[----:B------:R4:W1:Y:S02]  /*0d90*/  SYNCS.EXCH.64 URZ, [UR4+0xf8], UR6 ;  /* 0x0000f80604ff75b2 */ /* 0x0008640008000100 */
[----:B----4-:R-:W-:Y:S01]  /*0da0*/  NOP ;  /* 0x0000000000007918 */ /* 0x010fe20000000000 */
.L_x_14:
[----:B--23--:R-:W2:Y:S01]  /*0db0*/  S2UR UR7, SR_CgaCtaId ;  /* 0x00000000000779c3 */ /* 0x00cea20000008800 */
[----:B------:R-:W-:Y:S01]  /*0dc0*/  VOTEU.ALL UP0, P1 ;  /* 0x0000000000ff7886 */ /* 0x000fe20000800000 */
[----:B------:R-:W-:Y:S01]  /*0dd0*/  UMOV UR4, 0x20 ;  /* 0x0000002000047882 */ /* 0x000fe20000000000 */
[----:B------:R-:W-:Y:S01]  /*0de0*/  NOP ;  /* 0x0000000000007918 */ /* 0x000fe20000000000 */
[----:B-1----:R-:W-:Y:S01]  /*0df0*/  LOP3.LUT R3, R92, 0x1f, RZ, 0xc0, !PT ;  /* 0x0000001f5c037812 */ /* 0x002fe200078ec0ff */
[----:B------:R-:W-:Y:S01]  /*0e00*/  UISETP.NE.AND UP4, UPT, UR13, URZ, UPT ;  /* 0x000000ff0d00728c */ /* 0x000fe2000bf85270 */
[----:B------:R-:W-:Y:S01]  /*0e10*/  @!UP0 UMOV UR6, 0x400 ;  /* 0x0000040000068882 */ /* 0x000fe20000000000 */
[----:B------:R-:W-:-:S04]  /*0e20*/  @!UP0 UIADD3 UR4, UPT, UPT, -UR4, 0x100000, URZ ;  /* 0x0010000004048890 */ /* 0x000fc8000fffe1ff */
[----:B------:R-:W-:Y:S02]  /*0e30*/  @!UP0 USHF.L.U32 UR5, UR4, 0xb, URZ ;  /* 0x0000000b04058899 */ /* 0x000fe400080006ff */
[----:B------:R-:W-:Y:S02]  /*0e40*/  @!UP0 USHF.L.U32 UR4, UR4, 0x1, URZ ;  /* 0x0000000104048899 */ /* 0x000fe400080006ff */
[----:B--2---:R-:W-:Y:S01]  /*0e50*/  @!UP0 ULEA UR6, UR7, UR6, 0x18 ;  /* 0x0000000607068291 */ /* 0x004fe2000f8ec0ff */
[----:B------:R-:W1:Y:S01]  /*0e60*/  LDCU UR7, c[0x0][0x36c] ;  /* 0x00006d80ff0777ac */ /* 0x000e620008000800 */
[----:B------:R-:W-:Y:S01]  /*0e70*/  VOTEU.ALL UP0, P1 ;  /* 0x0000000000ff7886 */ /* 0x000fe20000800000 */
[----:B------:R-:W2:Y:S09]  /*0e80*/  FENCE.VIEW.ASYNC.S ;  /* 0x00000000000073c6 */ /* 0x000eb20000000000 */
[----:B--2---:R2:W3:Y:S01]  /*0e90*/  @!UP0 SYNCS.EXCH.64 URZ, [UR6+0x100], UR4 ;  /* 0x0001000406ff85b2 */ /* 0x0044e20008000100 */
[----:B-1----:R-:W-:-:S09]  /*0ea0*/  UISETP.EQ.U32.AND UP5, UPT, UR7, 0x1, UPT ;  /* 0x000000010700788c */ /* 0x002fd2000bfa2070 */
[----:B--2---:R-:W-:Y:S05]  /*0eb0*/  BRA.U !UP5, `(.L_x_15) ;  /* 0x000000010d087547 */ /* 0x004fea000b800000 */
[----:B---3--:R-:W-:Y:S01]  /*0ec0*/  UCGABAR_ARV ;  /* 0x00000000000079c7 */ /* 0x008fe20008000000 */
[----:B------:R-:W-:Y:S05]  /*0ed0*/  BRA `(.L_x_16) ;  /* 0x0000000000047947 */ /* 0x000fea0003800000 */
.L_x_15:
[----:B---3--:R-:W-:Y:S01]  /*0ee0*/  NOP ;  /* 0x0000000000007918 */ /* 0x008fe20000000000 */
.L_x_16:
[----:B------:R-:W1:Y:S01]  /*0ef0*/  S2UR UR19, SR_CTAID.X ;  /* 0x00000000001379c3 */ /* 0x000e620000002500 */
[----:B------:R-:W-:-:S05]  /*0f00*/  CS2R.32 R87, SR_CgaSize ;  /* 0x0000000000577805 */ /* 0x000fca0000008a00 */
[----:B------:R-:W-:-:S05]  /*0f10*/  IMAD R87, R87, -0xa0, RZ ;  /* 0xffffff6057577824 */ /* 0x000fca00078e02ff */
[----:B------:R-:W-:-:S14]  /*0f20*/  R2UR UR5, R87 ;  /* 0x00000000570572ca */ /* 0x000fdc00000e0000 */
[----:B------:R-:W2:Y:S01]  /*0f30*/  LDCU UR5, c[0x0][UR5+0x2b0] ;  /* 0x00005600050577ac */ /* 0x000ea20008000800 */
[----:B------:R-:W-:-:S05]  /*0f40*/  CS2R.32 R87, SR_CgaSize ;  /* 0x0000000000577805 */ /* 0x000fca0000008a00 */
[----:B------:R-:W-:-:S05]  /*0f50*/  IMAD R87, R87, -0xa0, RZ ;  /* 0xffffff6057577824 */ /* 0x000fca00078e02ff */
[----:B------:R-:W-:-:S14]  /*0f60*/  R2UR UR4, R87 ;  /* 0x00000000570472ca */ /* 0x000fdc00000e0000 */
[----:B------:R-:W3:Y:S01]  /*0f70*/  LDCU UR4, c[0x0][UR4+0x2b4] ;  /* 0x00005680040477ac */ /* 0x000ee20008000800 */
[----:B------:R-:W4:Y:S01]  /*0f80*/  S2UR UR7, SR_CTAID.Y ;  /* 0x00000000000779c3 */ /* 0x000f220000002600 */
[----:B------:R-:W-:-:S05]  /*0f90*/  CS2R.32 R87, SR_CgaSize ;  /* 0x0000000000577805 */ /* 0x000fca0000008a00 */
[----:B------:R-:W-:-:S05]  /*0fa0*/  IMAD R87, R87, -0xa0, RZ ;  /* 0xffffff6057577824 */ /* 0x000fca00078e02ff */
[----:B------:R-:W-:-:S14]  /*0fb0*/  R2UR UR8, R87 ;  /* 0x00000000570872ca */ /* 0x000fdc00000e0000 */
[----:B------:R-:W3:Y:S01]  /*0fc0*/  LDCU UR8, c[0x0][UR8+0x2a0] ;  /* 0x00005400080877ac */ /* 0x000ee20008000800 */
[----:B------:R-:W-:-:S05]  /*0fd0*/  CS2R.32 R87, SR_CgaSize ;  /* 0x0000000000577805 */ /* 0x000fca0000008a00 */
[----:B------:R-:W-:-:S05]  /*0fe0*/  IMAD R87, R87, -0xa0, RZ ;  /* 0xffffff6057577824 */ /* 0x000fca00078e02ff */
[----:B------:R-:W-:-:S14]  /*0ff0*/  R2UR UR9, R87 ;  /* 0x00000000570972ca */ /* 0x000fdc00000e0000 */
[----:B------:R-:W3:Y:S01]  /*1000*/  LDCU UR9, c[0x0][UR9+0x2a4] ;  /* 0x00005480090977ac */ /* 0x000ee20008000800 */
[----:B------:R-:W3:Y:S01]  /*1010*/  S2UR UR10, SR_CgaCtaId ;  /* 0x00000000000a79c3 */ /* 0x000ee20000008800 */
[----:B------:R-:W-:Y:S01]  /*1020*/  UISETP.GT.U32.AND UP0, UPT, UR33, 0xffff, UPT ;  /* 0x0000ffff2100788c */ /* 0x000fe2000bf04070 */
[----:B------:R-:W3:Y:S01]  /*1030*/  LDCU UR18, c[0x0][0xb24] ;  /* 0x00016480ff1277ac */ /* 0x000ee20008000800 */
[----:B------:R-:W-:Y:S01]  /*1040*/  UMOV UR29, 0x5 ;  /* 0x00000005001d7882 */ /* 0x000fe20000000000 */
[----:B-1----:R-:W-:-:S04]  /*1050*/  I2FP.F32.U32 R2, UR19 ;  /* 0x0000001300027c45 */ /* 0x002fc80008201000 */
[----:B------:R-:W1:Y:S01]  /*1060*/  S2UR UR36, SR_CTAID.Z ;  /* 0x00000000002479c3 */ /* 0x000e620000002700 */
[----:B------:R-:W1:Y:S01]  /*1070*/  LDCU UR40, c[0x0][0xb24] ;  /* 0x00016480ff2877ac */ /* 0x000e620008000800 */
[----:B--2---:R-:W-:Y:S01]  /*1080*/  FMUL R2, R2, UR5 ;  /* 0x0000000502027c20 */ /* 0x004fe20008400000 */
[----:B------:R-:W-:Y:S01]  /*1090*/  USEL UR5, UR33, 0xffff, !UP0 ;  /* 0x0000ffff21057887 */ /* 0x000fe2000c000000 */
[----:B----4-:R-:W-:Y:S01]  /*10a0*/  I2FP.F32.U32 R0, UR7 ;  /* 0x0000000700007c45 */ /* 0x010fe20008201000 */
[----:B------:R-:W2:Y:S03]  /*10b0*/  LDCU UR27, c[0x0][0xb30] ;  /* 0x00016600ff1b77ac */ /* 0x000ea60008000800 */
[----:B------:R-:W4:Y:S01]  /*10c0*/  F2I.U32.TRUNC.NTZ R2, R2 ;  /* 0x0000000200027305 */ /* 0x000f22000020f000 */
[----:B---3--:R-:W-:Y:S01]  /*10d0*/  FMUL R0, R0, UR4 ;  /* 0x0000000400007c20 */ /* 0x008fe20008400000 */
[----:B------:R-:W-:-:S02]  /*10e0*/  ULOP3.LUT UR24, UR5, 0xffff, URZ, 0xc0, !UPT ;  /* 0x0000ffff05187892 */ /* 0x000fc4000f8ec0ff */
[----:B------:R-:W-:Y:S02]  /*10f0*/  USHF.L.U32 UR28, UR10, 0xa, URZ ;  /* 0x0000000a0a1c7899 */ /* 0x000fe400080006ff */
[----:B------:R-:W-:Y:S02]  /*1100*/  UISETP.GE.AND UP2, UPT, UR18, 0x1, UPT ;  /* 0x000000011200788c */ /* 0x000fe4000bf46270 */
[----:B------:R-:W3:Y:S01]  /*1110*/  F2I.U32.TRUNC.NTZ R0, R0 ;  /* 0x0000000000007305 */ /* 0x000ee2000020f000 */
[----:B------:R-:W-:Y:S01]  /*1120*/  UMOV UR32, UR7 ;  /* 0x0000000700207c82 */ /* 0x000fe20008000000 */
[----:B------:R-:W-:Y:S01]  /*1130*/  UMOV UR25, UR19 ;  /* 0x0000001300197c82 */ /* 0x000fe20008000000 */
[----:B----4-:R-:W-:Y:S02]  /*1140*/  R2UR UR4, R2 ;  /* 0x00000000020472ca */ /* 0x010fe400000e0000 */
[----:B------:R-:W-:Y:S02]  /*1150*/  PRMT R2, RZ, 0x7610, R2 ;  /* 0x00007610ff027816 */ /* 0x000fe40000000002 */
[----:B---3--:R-:W-:-:S02]  /*1160*/  R2UR UR6, R0 ;  /* 0x00000000000672ca */ /* 0x008fc400000e0000 */
[----:B------:R-:W-:-:S07]  /*1170*/  PRMT R0, RZ, 0x7610, R0 ;  /* 0x00007610ff007816 */ /* 0x000fce0000000000 */
[----:B------:R-:W-:-:S04]  /*1180*/  UIADD3 UR5, UPT, UPT, -UR4, URZ, URZ ;  /* 0x000000ff04057290 */ /* 0x000fc8000fffe1ff */
[----:B------:R-:W-:Y:S02]  /*1190*/  UIMAD UR5, UR8, UR5, UR19 ;  /* 0x00000005080572a4 */ /* 0x000fe4000f8e0213 */
[----:B------:R-:W-:-:S04]  /*11a0*/  UIADD3 UR4, UPT, UPT, -UR6, URZ, URZ ;  /* 0x000000ff06047290 */ /* 0x000fc8000fffe1ff */
[----:B------:R-:W-:Y:S01]  /*11b0*/  IMAD.U32 R87, RZ, RZ, UR5 ;  /* 0x00000005ff577e24 */ /* 0x000fe2000f8e00ff */
[----:B------:R-:W-:-:S06]  /*11c0*/  UIMAD UR4, UR9, UR4, UR7 ;  /* 0x00000004090472a4 */ /* 0x000fcc000f8e0207 */
[----:B------:R-:W-:Y:S01]  /*11d0*/  IMAD.U32 R86, RZ, RZ, UR4 ;  /* 0x00000004ff567e24 */ /* 0x000fe2000f8e00ff */
[----:B-12---:R-:W-:Y:S06]  /*11e0*/  BRA.U UP4, `(.L_x_17) ;  /* 0x0000000104447547 */ /* 0x006fec000b800000 */
[----:B------:R-:W-:Y:S02]  /*11f0*/  R2UR UR4, R87 ;  /* 0x00000000570472ca */ /* 0x000fe400000e0000 */
[----:B------:R-:W-:-:S11]  /*1200*/  R2UR UR8, R86 ;  /* 0x00000000560872ca */ /* 0x000fd600000e0000 */
[----:B------:R-:W-:Y:S02]  /*1210*/  UISETP.GT.U32.AND UP0, UPT, UR4, 0x1, UPT ;  /* 0x000000010400788c */ /* 0x000fe4000bf04070 */
[----:B------:R-:W-:Y:S02]  /*1220*/  ULOP3.LUT UR4, UR4, 0xfffffffe, URZ, 0xc0, !UPT ;  /* 0xfffffffe04047892 */ /* 0x000fe4000f8ec0ff */
[----:B------:R-:W-:Y:S02]  /*1230*/  UISETP.NE.AND UP1, UPT, UR8, URZ, UP0 ;  /* 0x000000ff0800728c */ /* 0x000fe40008725270 */
[----:B------:R-:W-:Y:S02]  /*1240*/  UISETP.NE.AND UP0, UPT, UR8, 0x1, UP0 ;  /* 0x000000010800788c */ /* 0x000fe40008705270 */
[----:B------:R-:W-:Y:S02]  /*1250*/  USEL UR7, URZ, 0x1, UP1 ;  /* 0x00000001ff077887 */ /* 0x000fe40008800000 */
[----:B------:R-:W-:-:S02]  /*1260*/  USEL UR6, URZ, 0x4, UP0 ;  /* 0x00000004ff067887 */ /* 0x000fc40008000000 */
[----:B------:R-:W-:Y:S02]  /*1270*/  USEL UR5, URZ, 0x2, UP1 ;  /* 0x00000002ff057887 */ /* 0x000fe40008800000 */
[----:B------:R-:W-:Y:S02]  /*1280*/  ULEA UR4, UR8, UR4, 0x1 ;  /* 0x0000000408047291 */ /* 0x000fe4000f8e08ff */
[----:B------:R-:W-:Y:S02]  /*1290*/  USEL UR8, URZ, 0x8, UP0 ;  /* 0x00000008ff087887 */ /* 0x000fe40008000000 */
[----:B------:R-:W-:-:S03]  /*12a0*/  UIADD3 UR5, UPT, UPT, UR5, UR6, UR7 ;  /* 0x0000000605057290 */ /* 0x000fc6000fffe007 */
[----:B------:R-:W-:Y:S01]  /*12b0*/  UMOV UR6, 0x3 ;  /* 0x0000000300067882 */ /* 0x000fe20000000000 */
[----:B------:R-:W-:Y:S02]  /*12c0*/  UIADD3 UR5, UPT, UPT, UR5, UR8, URZ ;  /* 0x0000000805057290 */ /* 0x000fe4000fffe0ff */
[----:B------:R-:W-:-:S04]  /*12d0*/  USHF.L.U32 UR4, UR6, UR4, URZ ;  /* 0x0000000406047299 */ /* 0x000fc800080006ff */
[----:B------:R-:W-:Y:S02]  /*12e0*/  IMAD.U32 R2, RZ, RZ, UR5 ;  /* 0x00000005ff027e24 */ /* 0x000fe4000f8e00ff */
[----:B------:R-:W-:Y:S02]  /*12f0*/  IMAD.U32 R0, RZ, RZ, UR4 ;  /* 0x00000004ff007e24 */ /* 0x000fe4000f8e00ff */
.L_x_17:
[----:B------:R-:W-:Y:S05]  /*1300*/  BRA.U !UP2, `(.L_x_18) ;  /* 0x000000010ad07547 */ /* 0x000fea000b800000 */
[----:B------:R-:W1:Y:S01]  /*1310*/  LDCU.128 UR20, c[0x0][0xb10] ;  /* 0x00016200ff1477ac */ /* 0x000e620008000c00 */
[----:B------:R-:W2:Y:S01]  /*1320*/  LDCU UR12, c[0x0][0x370] ;  /* 0x00006e00ff0c77ac */ /* 0x000ea20008000800 */
[----:B------:R-:W3:Y:S01]  /*1330*/  LDCU UR5, c[0x0][0x374] ;  /* 0x00006e80ff0577ac */ /* 0x000ee20008000800 */
[----:B------:R-:W4:Y:S01]  /*1340*/  LDCU UR26, c[0x0][0xb0c] ;  /* 0x00016180ff1a77ac */ /* 0x000f220008000800 */
[----:B------:R-:W4:Y:S01]  /*1350*/  LDCU UR4, c[0x0][0xb20] ;  /* 0x00016400ff0477ac */ /* 0x000f220008000800 */
[----:B------:R-:W4:Y:S01]  /*1360*/  LDCU.64 UR16, c[0x0][0xb28] ;  /* 0x00016500ff1077ac */ /* 0x000f220008000a00 */
[----:B-1----:R-:W-:Y:S02]  /*1370*/  UISETP.NE.AND UP0, UPT, UR22, 0x1, UPT ;  /* 0x000000011600788c */ /* 0x002fe4000bf05270 */
[----:B---3--:R-:W-:Y:S02]  /*1380*/  UIMAD.WIDE.U32 UR6, UR5, UR23, URZ ;  /* 0x00000017050672a5 */ /* 0x008fe4000f8e00ff */
[----:B--2---:R-:W-:-:S02]  /*1390*/  UIMAD.WIDE.U32 UR8, UR12, UR20, URZ ;  /* 0x000000140c0872a5 */ /* 0x004fc4000f8e00ff */
[----:B----4-:R-:W-:Y:S02]  /*13a0*/  UISETP.NE.AND UP1, UPT, UR26, 0x1, UPT ;  /* 0x000000011a00788c */ /* 0x010fe4000bf25270 */
[----:B------:R-:W-:Y:S01]  /*13b0*/  UISETP.NE.AND UP2, UPT, UR18, 0x1, UPT ;  /* 0x000000011200788c */ /* 0x000fe2000bf45270 */
[----:B------:R-:W-:Y:S02]  /*13c0*/  UMOV UR6, UR7 ;  /* 0x0000000700067c82 */ /* 0x000fe40008000000 */
[----:B------:R-:W-:Y:S01]  /*13d0*/  UMOV UR8, UR9 ;  /* 0x0000000900087c82 */ /* 0x000fe20008000000 */
[----:B------:R-:W-:Y:S02]  /*13e0*/  @UP0 USHF.R.U32.HI UR5, URZ, UR4, UR6 ;  /* 0x00000004ff050299 */ /* 0x000fe40008011606 */
[----:B------:R-:W-:Y:S02]  /*13f0*/  UIMAD.WIDE.U32 UR14, UR32, UR23, URZ ;  /* 0x00000017200e72a5 */ /* 0x000fe4000f8e00ff */
[----:B------:R-:W-:-:S02]  /*1400*/  UIMAD.WIDE.U32 UR6, UR5, UR16, URZ ;  /* 0x00000010050672a5 */ /* 0x000fc4000f8e00ff */
[----:B------:R-:W-:Y:S02]  /*1410*/  @UP1 USHF.R.U32.HI UR12, URZ, UR21, UR8 ;  /* 0x00000015ff0c1299 */ /* 0x000fe40008011608 */
[----:B------:R-:W-:Y:S02]  /*1420*/  UIMAD.WIDE.U32 UR10, UR19, UR20, URZ ;  /* 0x00000014130a72a5 */ /* 0x000fe4000f8e00ff */
[----:B------:R-:W-:Y:S01]  /*1430*/  UIMAD.WIDE.U32 UR8, UR12, UR16, URZ ;  /* 0x000000100c0872a5 */ /* 0x000fe2000f8e00ff */
[----:B------:R-:W-:Y:S01]  /*1440*/  UMOV UR14, UR15 ;  /* 0x0000000f000e7c82 */ /* 0x000fe20008000000 */
[----:B------:R-:W-:Y:S01]  /*1450*/  UMOV UR6, UR7 ;  /* 0x0000000700067c82 */ /* 0x000fe20008000000 */
[----:B------:R-:W-:Y:S02]  /*1460*/  USHF.R.U32.HI UR14, URZ, UR4, UR14 ;  /* 0x00000004ff0e7299 */ /* 0x000fe4000801160e */
[----:B------:R-:W-:Y:S01]  /*1470*/  @UP2 USHF.R.U32.HI UR5, URZ, UR17, UR6 ;  /* 0x00000011ff052299 */ /* 0x000fe20008011606 */
[----:B------:R-:W-:-:S02]  /*1480*/  UMOV UR10, UR11 ;  /* 0x0000000b000a7c82 */ /* 0x000fc40008000000 */
[----:B------:R-:W-:Y:S01]  /*1490*/  UMOV UR6, UR9 ;  /* 0x0000000900067c82 */ /* 0x000fe20008000000 */
[----:B------:R-:W-:Y:S02]  /*14a0*/  USHF.R.U32.HI UR10, URZ, UR21, UR10 ;  /* 0x00000015ff0a7299 */ /* 0x000fe4000801160a */
[----:B------:R-:W-:Y:S02]  /*14b0*/  @UP2 USHF.R.U32.HI UR12, URZ, UR17, UR6 ;  /* 0x00000011ff0c2299 */ /* 0x000fe40008011606 */
[----:B------:R-:W-:Y:S02]  /*14c0*/  USEL UR4, UR32, UR14, !UP0 ;  /* 0x0000000e20047287 */ /* 0x000fe4000c000000 */
[----:B------:R-:W-:Y:S02]  /*14d0*/  UIMAD UR6, UR5, UR18, URZ ;  /* 0x00000012050672a4 */ /* 0x000fe4000f8e02ff */
[----:B------:R-:W-:Y:S02]  /*14e0*/  USEL UR5, UR19, UR10, !UP1 ;  /* 0x0000000a13057287 */ /* 0x000fe4000c800000 */
[----:B------:R-:W-:-:S02]  /*14f0*/  UIMAD UR8, UR12, UR18, URZ ;  /* 0x000000120c0872a4 */ /* 0x000fc4000f8e02ff */
[----:B------:R-:W-:Y:S02]  /*1500*/  UISETP.GE.AND UP0, UPT, UR4, UR6, UPT ;  /* 0x000000060400728c */ /* 0x000fe4000bf06270 */
[----:B------:R-:W-:Y:S02]  /*1510*/  UIMAD.WIDE.U32 UR6, UR4, UR16, URZ ;  /* 0x00000010040672a5 */ /* 0x000fe4000f8e00ff */
[----:B------:R-:W-:Y:S02]  /*1520*/  UISETP.GE.OR UP0, UPT, UR5, UR8, UP0 ;  /* 0x000000080500728c */ /* 0x000fe40008706670 */
[----:B------:R-:W-:Y:S02]  /*1530*/  UIMAD.WIDE.U32 UR8, UR5, UR16, URZ ;  /* 0x00000010050872a5 */ /* 0x000fe4000f8e00ff */
[----:B------:R-:W-:Y:S02]  /*1540*/  USHF.R.U32.HI UR7, URZ, UR17, UR7 ;  /* 0x00000011ff077299 */ /* 0x000fe40008011607 */
[----:B------:R-:W-:-:S02]  /*1550*/  UIADD3 UR10, UPT, UPT, -UR4, URZ, URZ ;  /* 0x000000ff040a7290 */ /* 0x000fc4000fffe1ff */
[----:B------:R-:W-:Y:S02]  /*1560*/  USEL UR7, UR4, UR7, !UP2 ;  /* 0x0000000704077287 */ /* 0x000fe4000d000000 */
[----:B------:R-:W-:Y:S01]  /*1570*/  UIADD3 UR25, UPT, UPT, -UR5, URZ, URZ ;  /* 0x000000ff05197290 */ /* 0x000fe2000fffe1ff */
[----:B------:R-:W-:Y:S01]  /*1580*/  @!UP0 UMOV UR6, UR9 ;  /* 0x0000000900068c82 */ /* 0x000fe20008000000 */
[----:B------:R-:W-:Y:S02]  /*1590*/  UIADD3 UR8, UPT, UPT, -UR7, URZ, URZ ;  /* 0x000000ff07087290 */ /* 0x000fe4000fffe1ff */
[----:B------:R-:W-:Y:S02]  /*15a0*/  @!UP0 USHF.R.U32.HI UR6, URZ, UR17, UR6 ;  /* 0x00000011ff068299 */ /* 0x000fe40008011606 */
[----:B------:R-:W-:Y:S02]  /*15b0*/  UIMAD UR8, UR18, UR8, UR4 ;  /* 0x00000008120872a4 */ /* 0x000fe4000f8e0204 */
[----:B------:R-:W-:-:S02]  /*15c0*/  @!UP0 USEL UR6, UR5, UR6, !UP2 ;  /* 0x0000000605068287 */ /* 0x000fc4000d000000 */
[----:B------:R-:W-:Y:S02]  /*15d0*/  UIMAD UR32, UR22, UR10, UR32 ;  /* 0x0000000a162072a4 */ /* 0x000fe4000f8e0220 */
[----:B------:R-:W-:Y:S02]  /*15e0*/  @!UP0 UIADD3 UR7, UPT, UPT, UR7, -UR6, URZ ;  /* 0x8000000607078290 */ /* 0x000fe4000fffe0ff */
[----:B------:R-:W-:Y:S02]  /*15f0*/  @!UP0 UIMAD UR6, UR8, UR12, UR6 ;  /* 0x0000000c080682a4 */ /* 0x000fe4000f8e0206 */
[----:B------:R-:W-:Y:S02]  /*1600*/  @!UP0 UIMAD UR4, UR7, UR18, UR5 ;  /* 0x00000012070482a4 */ /* 0x000fe4000f8e0205 */
[----:B------:R-:W-:Y:S02]  /*1610*/  UIMAD UR25, UR26, UR25, UR19 ;  /* 0x000000191a1972a4 */ /* 0x000fe4000f8e0213 */
[----:B------:R-:W-:Y:S01]  /*1620*/  UIMAD UR32, UR4, UR22, UR32 ;  /* 0x00000016042072a4 */ /* 0x000fe2000f8e0220 */
[----:B------:R-:W-:-:S02]  /*1630*/  @!UP0 UMOV UR5, UR6 ;  /* 0x0000000600058c82 */ /* 0x000fc40008000000 */
[----:B------:R-:W-:-:S12]  /*1640*/  UIMAD UR25, UR5, UR26, UR25 ;  /* 0x0000001a051972a4 */ /* 0x000fd8000f8e0219 */
.L_x_18:
[----:B------:R-:W-:Y:S02]  /*1650*/  UISETP.NE.AND UP1, UPT, UR27, 0x1, UPT ;  /* 0x000000011b00788c */ /* 0x000fe4000bf25270 */
[----:B------:R-:W-:Y:S02]  /*1660*/  UISETP.NE.AND UP0, UPT, UR13, 0x2, UPT ;  /* 0x000000020d00788c */ /* 0x000fe4000bf05270 */
[----:B------:R-:W-:Y:S02]  /*1670*/  ULOP3.LUT UR28, UR28, 0x800, URZ, 0xc0, !UPT ;  /* 0x000008001c1c7892 */ /* 0x000fe4000f8ec0ff */
[----:B------:R-:W-:-:S03]  /*1680*/  USHF.L.U32 UR24, UR29, UR24, URZ ;  /* 0x000000181d187299 */ /* 0x000fc600080006ff */
[----:B------:R-:W-:Y:S09]  /*1690*/  BRA.U UP1, `(.L_x_19) ;  /* 0x0000000101447547 */ /* 0x000ff2000b800000 */
[----:B------:R-:W1:Y:S01]  /*16a0*/  LDCU.128 UR8, c[0x0][0xb10] ;  /* 0x00016200ff0877ac */ /* 0x000e620008000c00 */
[----:B------:R-:W2:Y:S01]  /*16b0*/  LDCU UR12, c[0x0][0xb0c] ;  /* 0x00016180ff0c77ac */ /* 0x000ea20008000800 */
[----:B------:R-:W3:Y:S01]  /*16c0*/  LDCU UR14, c[0x0][0xb20] ;  /* 0x00016400ff0e77ac */ /* 0x000ee20008000800 */
[----:B-1----:R-:W-:Y:S02]  /*16d0*/  UIMAD.WIDE.U32 UR6, UR25, UR8, URZ ;  /* 0x00000008190672a5 */ /* 0x002fe4000f8e00ff */
[----:B------:R-:W-:Y:S02]  /*16e0*/  UIMAD.WIDE.U32 UR4, UR32, UR11, URZ ;  /* 0x0000000b200472a5 */ /* 0x000fe4000f8e00ff */
[----:B--2---:R-:W-:Y:S02]  /*16f0*/  UISETP.NE.AND UP2, UPT, UR12, 0x1, UPT ;  /* 0x000000010c00788c */ /* 0x004fe4000bf45270 */
[----:B------:R-:W-:Y:S01]  /*1700*/  UISETP.NE.AND UP1, UPT, UR10, 0x1, UPT ;  /* 0x000000010a00788c */ /* 0x000fe2000bf25270 */
[----:B------:R-:W-:-:S02]  /*1710*/  UMOV UR6, UR7 ;  /* 0x0000000700067c82 */ /* 0x000fc40008000000 */
[----:B------:R-:W-:Y:S01]  /*1720*/  UMOV UR4, UR5 ;  /* 0x0000000500047c82 */ /* 0x000fe20008000000 */
[----:B------:R-:W-:Y:S02]  /*1730*/  USHF.R.U32.HI UR6, URZ, UR9, UR6 ;  /* 0x00000009ff067299 */ /* 0x000fe40008011606 */
[----:B---3--:R-:W-:Y:S02]  /*1740*/  USHF.R.U32.HI UR4, URZ, UR14, UR4 ;  /* 0x0000000eff047299 */ /* 0x008fe40008011604 */
[----:B------:R-:W-:Y:S02]  /*1750*/  USEL UR5, UR25, UR6, !UP2 ;  /* 0x0000000619057287 */ /* 0x000fe4000d000000 */
[----:B------:R-:W-:-:S04]  /*1760*/  USEL UR4, UR32, UR4, !UP1 ;  /* 0x0000000420047287 */ /* 0x000fc8000c800000 */
[----:B------:R-:W-:Y:S02]  /*1770*/  UIADD3 UR6, UPT, UPT, -UR4, UR5, URZ ;  /* 0x0000000504067290 */ /* 0x000fe4000fffe1ff */
[----:B------:R-:W-:Y:S02]  /*1780*/  UIADD3 UR4, UPT, UPT, UR4, -UR5, URZ ;  /* 0x8000000504047290 */ /* 0x000fe4000fffe0ff */
[----:B------:R-:W-:Y:S02]  /*1790*/  UIMAD UR32, UR6, UR10, UR32 ;  /* 0x0000000a062072a4 */ /* 0x000fe4000f8e0220 */
[----:B------:R-:W-:-:S12]  /*17a0*/  UIMAD UR25, UR4, UR12, UR25 ;  /* 0x0000000c041972a4 */ /* 0x000fd8000f8e0219 */
.L_x_19:
[----:B------:R-:W-:Y:S05]  /*17b0*/  BRA.U !UP5, `(.L_x_20) ;  /* 0x000000010d0c7547 */ /* 0x000fea000b800000 */
[----:B------:R-:W-:Y:S01]  /*17c0*/  UCGABAR_WAIT ;  /* 0x0000000000007dc7 */ /* 0x000fe20008000000 */
[----:B------:R-:W-:Y:S01]  /*17d0*/  CCTL.IVALL ;  /* 0x00000000ff00798f */ /* 0x000fe20002000000 */
[----:B------:R-:W-:Y:S05]  /*17e0*/  BRA `(.L_x_21) ;  /* 0x0000000000047947 */ /* 0x000fea0003800000 */
.L_x_20:
[----:B------:R-:W-:Y:S06]  /*17f0*/  BAR.SYNC.DEFER_BLOCKING 0x0 ;  /* 0x0000000000007b1d */ /* 0x000fec0000010000 */
.L_x_21:
[----:B------:R-:W-:Y:S05]  /*1800*/  BRA.U UP0, `(.L_x_22) ;  /* 0x0000001100f07547 */ /* 0x000fea000b800000 */
[----:B------:R-:W1:Y:S01]  /*1810*/  LDCU UR6, c[0x0][0x38c] ;  /* 0x00007180ff0677ac */ /* 0x000e620008000800 */
[----:B------:R-:W2:Y:S01]  /*1820*/  S2UR UR9, SR_CgaCtaId ;  /* 0x00000000000979c3 */ /* 0x000ea20000008800 */
[----:B------:R-:W-:Y:S01]  /*1830*/  PLOP3.LUT P1, PT, PT, PT, UP3, 0x80, 0x8 ;  /* 0x000000000008781c */ /* 0x000fe20003f2f038 */
[----:B------:R-:W-:Y:S01]  /*1840*/  IMAD.MOV.U32 R12, RZ, RZ, 0x1 ;  /* 0x00000001ff0c7424 */ /* 0x000fe200078e00ff */
[----:B------:R-:W-:Y:S01]  /*1850*/  UMOV UR8, 0x400 ;  /* 0x0000040000087882 */ /* 0x000fe20000000000 */
[----:B------:R-:W-:Y:S01]  /*1860*/  UISETP.NE.AND UP1, UPT, UR13, URZ, UPT ;  /* 0x000000ff0d00728c */ /* 0x000fe2000bf25270 */
[----:B------:R-:W-:Y:S01]  /*1870*/  ISETP.NE.AND P2, PT, R3, RZ, P3 ;  /* 0x000000ff0300720c */ /* 0x000fe20001f45270 */
[----:B------:R-:W-:Y:S01]  /*1880*/  USHF.L.U32 UR7, UR19, 0x7, URZ ;  /* 0x0000000713077899 */ /* 0x000fe200080006ff */
[----:B------:R-:W-:Y:S01]  /*1890*/  PLOP3.LUT P1, PT, P1, PT, PT, 0x8, 0x80 ;  /* 0x000000000080781c */ /* 0x000fe20000f2e170 */
[----:B------:R-:W-:Y:S01]  /*18a0*/  USHF.L.U32 UR46, UR19, 0x5, URZ ;  /* 0x00000005132e7899 */ /* 0x000fe200080006ff */
[----:B------:R-:W-:Y:S01]  /*18b0*/  CS2R R10, SRZ ;  /* 0x00000000000a7805 */ /* 0x000fe2000001ff00 */
[----:B------:R-:W-:Y:S01]  /*18c0*/  IMAD.MOV.U32 R9, RZ, RZ, RZ ;  /* 0x000000ffff097224 */ /* 0x000fe200078e00ff */
[----:B------:R-:W3:Y:S01]  /*18d0*/  LDCU UR39, c[0x0][0x370] ;  /* 0x00006e00ff2777ac */ /* 0x000ee20008000800 */
[----:B------:R-:W-:Y:S01]  /*18e0*/  IMAD.MOV.U32 R8, RZ, RZ, 0x1 ;  /* 0x00000001ff087424 */ /* 0x000fe200078e00ff */
[----:B------:R-:W4:Y:S01]  /*18f0*/  LDCU.64 UR26, c[0x0][0x348] ;  /* 0x00006900ff1a77ac */ /* 0x000f220008000a00 */
[----:B-1----:R-:W-:-:S02]  /*1900*/  UIADD3 UR5, UPT, UPT, UR6, 0x1f, URZ ;  /* 0x0000001f06057890 */ /* 0x002fc4000fffe0ff */
[----:B------:R-:W-:Y:S02]  /*1910*/  UIADD3 UR47, UPT, UPT, UR6, 0x3e, URZ ;  /* 0x0000003e062f7890 */ /* 0x000fe4000fffe0ff */
[----:B------:R-:W-:Y:S02]  /*1920*/  USHF.R.S32.HI UR4, URZ, 0x1f, UR5 ;  /* 0x0000001fff047899 */ /* 0x000fe40008011405 */
[----:B--2---:R-:W-:Y:S02]  /*1930*/  ULEA UR13, UR9, UR8, 0x18 ;  /* 0x00000008090d7291 */ /* 0x004fe4000f8ec0ff */
[----:B------:R-:W-:Y:S02]  /*1940*/  ULEA.HI UR4, UR4, UR5, URZ, 0x5 ;  /* 0x0000000504047291 */ /* 0x000fe4000f8f28ff */
[----:B------:R-:W-:Y:S02]  /*1950*/  ULOP3.LUT UR5, UR7, 0x80, URZ, 0xc0, !UPT ;  /* 0x0000008007057892 */ /* 0x000fe4000f8ec0ff */
[----:B------:R-:W-:-:S02]  /*1960*/  USHF.R.S32.HI UR42, URZ, 0x5, UR4 ;  /* 0x00000005ff2a7899 */ /* 0x000fc40008011404 */
[----:B------:R-:W-:Y:S02]  /*1970*/  UIADD3 UR4, UPT, UPT, UR6, -0x1, URZ ;  /* 0xffffffff06047890 */ /* 0x000fe4000fffe0ff */
[----:B------:R-:W-:Y:S02]  /*1980*/  UISETP.LT.U32.AND UP0, UPT, UR42, 0x4, UPT ;  /* 0x000000042a00788c */ /* 0x000fe4000bf01070 */
[----:B------:R-:W-:Y:S02]  /*1990*/  UISETP.GE.U32.AND UP2, UPT, UR4, -0x3f, UPT ;  /* 0xffffffc10400788c */ /* 0x000fe4000bf46070 */
[----:B------:R-:W-:Y:S02]  /*19a0*/  USEL UR41, UR42, 0x4, UP0 ;  /* 0x000000042a297887 */ /* 0x000fe40008000000 */
[----:B------:R-:W-:Y:S02]  /*19b0*/  ULEA UR30, UR28, UR13, 0x1 ;  /* 0x0000000d1c1e7291 */ /* 0x000fe4000f8e08ff */
[----:B------:R-:W-:Y:S01]  /*19c0*/  UIADD3 UR4, UPT, UPT, UR41, -0x1, URZ ;  /* 0xffffffff29047890 */ /* 0x000fe2000fffe0ff */
[----:B------:R-:W1:Y:S04]  /*19d0*/  LDCU UR38, c[0x0][0x374] ;  /* 0x00006e80ff2677ac */ /* 0x000e680008000800 */
[----:B------:R-:W-:-:S02]  /*19e0*/  @UP2 UIADD3 UR4, UPT, UPT, UR41, URZ, URZ ;  /* 0x000000ff29042290 */ /* 0x000fc4000fffe0ff */
[----:B------:R-:W-:Y:S02]  /*19f0*/  ULOP3.LUT UR46, UR46, 0x20, URZ, 0xc0, !UPT ;  /* 0x000000202e2e7892 */ /* 0x000fe4000f8ec0ff */
[----:B------:R-:W-:Y:S02]  /*1a00*/  USEL UR21, UR37, 0x2, UP1 ;  /* 0x0000000225157887 */ /* 0x000fe40008800000 */
[----:B------:R-:W-:Y:S02]  /*1a10*/  ULEA.HI UR45, UR28, UR5, URZ, 0x1b ;  /* 0x000000051c2d7291 */ /* 0x000fe4000f8fd8ff */
[----:B------:R-:W-:Y:S02]  /*1a20*/  UIADD3 UR30, UPT, UPT, UR30, 0x6400, URZ ;  /* 0x000064001e1e7890 */ /* 0x000fe4000fffe0ff */
[----:B------:R-:W-:Y:S02]  /*1a30*/  UIADD3 UR44, UPT, UPT, UR42, -UR41, URZ ;  /* 0x800000292a2c7290 */ /* 0x000fe4000fffe0ff */
[----:B------:R-:W-:-:S02]  /*1a40*/  UIADD3 UR29, UPT, UPT, UR4, 0x1, URZ ;  /* 0x00000001041d7890 */ /* 0x000fc4000fffe0ff */
[----:B------:R-:W-:Y:S01]  /*1a50*/  UIADD3 UR43, UPT, UPT, -UR4, URZ, URZ ;  /* 0x000000ff042b7290 */ /* 0x000fe2000fffe1ff */
[----:B-1-34-:R-:W-:-:S11]  /*1a60*/  UMOV UR6, URZ ;  /* 0x000000ff00067c82 */ /* 0x01afd60008000000 */
.L_x_42:
[----:B-1----:R-:W1:Y:S02]  /*1a70*/  S2UR UR4, SR_CgaCtaId ;  /* 0x00000000000479c3 */ /* 0x002e640000008800 */
[----:B-1----:R-:W-:-:S09]  /*1a80*/  UISETP.NE.AND UP0, UPT, UR4, URZ, UPT ;  /* 0x000000ff0400728c */ /* 0x002fd2000bf05270 */
[----:B------:R-:W-:Y:S05]  /*1a90*/  BRA.U UP0, `(.L_x_23) ;  /* 0x0000000100287547 */ /* 0x000fea000b800000 */
[----:B------:R-:W-:Y:S02]  /*1aa0*/  LEA R0, R9, UR13, 0x3 ;  /* 0x0000000d09007c11 */ /* 0x000fe4000f8e18ff */
[----:B------:R-:W-:-:S04]  /*1ab0*/  SHF.L.U32 R3, R8, 0x1f, RZ ;  /* 0x0000001f08037819 */ /* 0x000fc800000006ff */
[----:B------:R-:W1:Y:S02]  /*1ac0*/  SYNCS.PHASECHK.TRANS64.TRYWAIT P0, [R0+URZ+0xf0], R3 ;  /* 0x0000f003000075a7 */ /* 0x000e6400080011ff */
[----:B-1----:R-:W-:Y:S05]  /*1ad0*/  @!P0 BRA `(.L_x_24) ;  /* 0x0000006400e08947 */ /* 0x002fea0003800000 */
.L_x_133:
[----:B------:R2:W-:Y:S01]  /*1ae0*/  SYNCS.ARRIVE.TRANS64.A1T0 RZ, [R0+URZ+0xe0], RZ ;  /* 0x0000e0ff00ff79a7 */ /* 0x0005e200081000ff */
[----:B------:R-:W-:-:S05]  /*1af0*/  VIADD R9, R9, 0x1 ;  /* 0x0000000109097836 */ /* 0x000fca0000000000 */
[----:B------:R-:W-:-:S04]  /*1b00*/  ISETP.NE.AND P0, PT, R9, 0x2, PT ;  /* 0x000000020900780c */ /* 0x000fc80003f05270 */
[----:B-1----:R-:W-:Y:S02]  /*1b10*/  SEL R3, RZ, 0x1, P0 ;  /* 0x00000001ff037807 */ /* 0x002fe40000000000 */
[----:B------:R-:W-:Y:S02]  /*1b20*/  SEL R9, R9, RZ, P0 ;  /* 0x000000ff09097207 */ /* 0x000fe40000000000 */
[----:B------:R-:W-:-:S07]  /*1b30*/  LOP3.LUT R8, R8, R3, RZ, 0x3c, !PT ;  /* 0x0000000308087212 */ /* 0x000fce00078e3cff */
.L_x_23:
[----:B------:R-:W-:Y:S01]  /*1b40*/  ULEA UR4, UR6, UR13, 0x3 ;  /* 0x0000000d06047291 */ /* 0x000fe2000f8e18ff */
[----:B--2---:R-:W-:Y:S01]  /*1b50*/  SHF.L.U32 R0, R12, 0x1f, RZ ;  /* 0x0000001f0c007819 */ /* 0x004fe200000006ff */
[----:B------:R-:W-:Y:S02]  /*1b60*/  UISETP.GE.U32.AND UP0, UPT, UR47, 0x3f, UPT ;  /* 0x0000003f2f00788c */ /* 0x000fe4000bf06070 */
[----:B------:R-:W-:Y:S01]  /*1b70*/  ULEA UR11, UR32, UR46, 0x6 ;  /* 0x0000002e200b7291 */ /* 0x000fe2000f8e30ff */
[----:B------:R-:W-:-:S04]  /*1b80*/  UMOV UR7, URZ ;  /* 0x000000ff00077c82 */ /* 0x000fc80008000000 */
[----:B------:R1:W2:Y:S01]  /*1b90*/  SYNCS.PHASECHK.TRANS64.TRYWAIT P0, [UR4+0x20], R0 ;  /* 0x00002000ff0075a7 */ /* 0x0002a20008001104 */
[----:B------:R-:W-:-:S04]  /*1ba0*/  ULEA.HI UR4, UR25, UR25, URZ, 0x1 ;  /* 0x0000001919047291 */ /* 0x000fc8000f8f08ff */
[----:B------:R-:W-:-:S04]  /*1bb0*/  USHF.L.U32 UR4, UR4, 0x7, URZ ;  /* 0x0000000704047899 */ /* 0x000fc800080006ff */
[----:B------:R-:W-:-:S04]  /*1bc0*/  ULOP3.LUT UR35, UR4, 0xffffff00, URZ, 0xc0, !UPT ;  /* 0xffffff0004237892 */ /* 0x000fc8000f8ec0ff */
[----:B------:R-:W-:Y:S01]  /*1bd0*/  UIADD3 UR35, UPT, UPT, UR45, UR35, URZ ;  /* 0x000000232d237290 */ /* 0x000fe2000fffe0ff */
[----:B------:R-:W-:Y:S11]  /*1be0*/  BRA.U !UP0, `(.L_x_25) ;  /* 0x0000000108c87547 */ /* 0x000ff6000b800000 */
[----:B------:R-:W-:Y:S01]  /*1bf0*/  UMOV UR16, UR43 ;  /* 0x0000002b00107c82 */ /* 0x000fe20008000000 */
[----:B------:R-:W-:Y:S01]  /*1c00*/  UMOV UR4, UR6 ;  /* 0x0000000600047c82 */ /* 0x000fe20008000000 */
[----:B------:R-:W-:-:S05]  /*1c10*/  UMOV UR34, URZ ;  /* 0x000000ff00227c82 */ /* 0x000fca0008000000 */
.L_x_31:
[----:B------:R-:W-:Y:S01]  /*1c20*/  ULEA UR33, UR4, UR13, 0x3 ;  /* 0x0000000d04217291 */ /* 0x000fe2000f8e18ff */
[----:B------:R-:W-:Y:S01]  /*1c30*/  @P3 MOV R2, 0x5000 ;  /* 0x0000500000023802 */ /* 0x000fe20000000f00 */
[----:B--234-:R-:W-:Y:S10]  /*1c40*/  @P0 BRA `(.L_x_26) ;  /* 0x00000000000c0947 */ /* 0x01cff40003800000 */
[----:B------:R-:W-:-:S04]  /*1c50*/  SHF.L.U32 R3, R12, 0x1f, RZ ;  /* 0x0000001f0c037819 */ /* 0x000fc800000006ff */
[----:B------:R-:W2:Y:S02]  /*1c60*/  SYNCS.PHASECHK.TRANS64.TRYWAIT P0, [UR33+0x20], R3 ;  /* 0x00002003ff0075a7 */ /* 0x000ea40008001121 */
[----:B--2---:R-:W-:Y:S05]  /*1c70*/  @!P0 BRA `(.L_x_27) ;  /* 0x00000064008c8947 */ /* 0x004fea0003800000 */
.L_x_26:
[----:B------:R2:W-:Y:S01]  /*1c80*/  @P3 SYNCS.ARRIVE.TRANS64 RZ, [UR33], R2 ;  /* 0x00000002ffff39a7 */ /* 0x0005e20008000021 */
[----:B------:R-:W-:Y:S02]  /*1c90*/  ULOP3.LUT UR5, UR21, 0x2, URZ, 0xfc, !UPT ;  /* 0x0000000215057892 */ /* 0x000fe4000f8efcff */
[----:B------:R-:W-:Y:S02]  /*1ca0*/  UIADD3 UR16, UPT, UPT, UR16, 0x1, URZ ;  /* 0x0000000110107890 */ /* 0x000fe4000fffe0ff */
[----:B------:R-:W-:Y:S02]  /*1cb0*/  UISETP.NE.AND UP0, UPT, UR5, 0x2, UPT ;  /* 0x000000020500788c */ /* 0x000fe4000bf05270 */
[----:B------:R-:W-:-:S07]  /*1cc0*/  UISETP.NE.AND UP2, UPT, UR16, 0x1, UPT ;  /* 0x000000011000788c */ /* 0x000fce000bf45270 */
[----:B------:R-:W-:Y:S05]  /*1cd0*/  BRA.U UP0, `(.L_x_28) ;  /* 0x0000000100047547 */ /* 0x000fea000b800000 */
[----:B------:R-:W-:Y:S05]  /*1ce0*/  BPT.TRAP 0x1 ;  /* 0x000000040000795c */ /* 0x000fea0000300000 */
.L_x_28:
[----:B------:R-:W-:Y:S04]  /*1cf0*/  BSSY.RECONVERGENT B0, `(.L_x_29) ;  /* 0x0000003000007945 */ /* 0x000fe80003800200 */
[----:B------:R-:W-:Y:S05]  /*1d00*/  @!P2 BRA `(.L_x_30) ;  /* 0x000000000004a947 */ /* 0x000fea0003800000 */
[----:B------:R-:W-:Y:S05]  /*1d10*/  BPT.TRAP 0x1 ;  /* 0x000000040000795c */ /* 0x000fea0000300000 */
.L_x_30:
[----:B------:R-:W-:Y:S05]  /*1d20*/  BSYNC.RECONVERGENT B0 ;  /* 0x0000000000007941 */ /* 0x000fea0003800200 */
.L_x_29:
[----:B------:R-:W-:Y:S02]  /*1d30*/  UIADD3 UR5, UPT, UPT, UR4, 0x1, URZ ;  /* 0x0000000104057890 */ /* 0x000fe4000fffe0ff */
[----:B------:R-:W-:Y:S02]  /*1d40*/  ULEA UR32, UR4, UR28, 0xc ;  /* 0x0000001c04207291 */ /* 0x000fe4000f8e60ff */
[----:B------:R-:W-:Y:S02]  /*1d50*/  UISETP.NE.AND UP0, UPT, UR5, 0x4, UPT ;  /* 0x000000040500788c */ /* 0x000fe4000bf05270 */
[----:B------:R-:W-:Y:S02]  /*1d60*/  UIADD3 UR14, UP1, UPT, UR26, 0x80, URZ ;  /* 0x000000801a0e7890 */ /* 0x000fe4000ff3e0ff */
[----:B------:R-:W-:Y:S02]  /*1d70*/  USEL UR7, URZ, 0x1, UP0 ;  /* 0x00000001ff077887 */ /* 0x000fe40008000000 */
[----:B------:R-:W-:-:S02]  /*1d80*/  USEL UR6, UR5, URZ, UP0 ;  /* 0x000000ff05067287 */ /* 0x000fc40008000000 */
[----:B------:R-:W-:Y:S02]  /*1d90*/  ULEA UR8, UR4, UR13, 0xb ;  /* 0x0000000d04087291 */ /* 0x000fe4000f8e58ff */
[----:B------:R-:W-:Y:S01]  /*1da0*/  ULEA UR5, UR6, UR13, 0x3 ;  /* 0x0000000d06057291 */ /* 0x000fe2000f8e18ff */
[----:B------:R-:W-:Y:S01]  /*1db0*/  LOP3.LUT R12, R12, UR7, RZ, 0x3c, !PT ;  /* 0x000000070c0c7c12 */ /* 0x000fe2000f8e3cff */
[----:B------:R-:W-:Y:S02]  /*1dc0*/  ULEA UR32, UR32, UR13, 0x1 ;  /* 0x0000000d20207291 */ /* 0x000fe4000f8e08ff */
[----:B------:R-:W-:Y:S01]  /*1dd0*/  UIADD3 UR4, UP0, UPT, UR26, 0x180, URZ ;  /* 0x000001801a047890 */ /* 0x000fe2000ff1e0ff */
[----:B-1----:R-:W-:Y:S01]  /*1de0*/  SHF.L.U32 R0, R12, 0x1f, RZ ;  /* 0x0000001f0c007819 */ /* 0x002fe200000006ff */
[----:B------:R-:W-:Y:S02]  /*1df0*/  ULOP3.LUT UR33, UR33, 0xfefffff8, URZ, 0xc0, !UPT ;  /* 0xfefffff821217892 */ /* 0x000fe4000f8ec0ff */
[----:B------:R-:W-:Y:S01]  /*1e00*/  UIADD3.X UR15, UPT, UPT, URZ, UR27, URZ, UP1, !UPT ;  /* 0x0000001bff0f7290 */ /* 0x000fe20008ffe4ff */
[----:B------:R3:W4:Y:S01]  /*1e10*/  SYNCS.PHASECHK.TRANS64.TRYWAIT P0, [UR5+0x20], R0 ;  /* 0x00002000ff0075a7 */ /* 0x0007220008001105 */
[----:B------:R-:W-:-:S02]  /*1e20*/  UIADD3 UR32, UPT, UPT, UR32, 0x6400, URZ ;  /* 0x0000640020207890 */ /* 0x000fc4000fffe0ff */
[----:B------:R-:W-:Y:S02]  /*1e30*/  UPRMT UR7, URZ, 0x5410, UR24 ;  /* 0x00005410ff077896 */ /* 0x000fe40008000018 */
[----:B------:R-:W-:Y:S02]  /*1e40*/  UIADD3 UR8, UPT, UPT, UR8, 0xe400, URZ ;  /* 0x0000e40008087890 */ /* 0x000fe4000fffe0ff */
[----:B------:R-:W-:Y:S01]  /*1e50*/  UIADD3.X UR5, UPT, UPT, URZ, UR27, URZ, UP0, !UPT ;  /* 0x0000001bff057290 */ /* 0x000fe200087fe4ff */
[----:B------:R-:W-:Y:S01]  /*1e60*/  UMOV UR18, 0x0 ;  /* 0x0000000000127882 */ /* 0x000fe20000000000 */
[----:B------:R-:W-:Y:S01]  /*1e70*/  UMOV UR19, 0x10000000 ;  /* 0x1000000000137882 */ /* 0x000fe20000000000 */
[----:B------:R-:W-:Y:S01]  /*1e80*/  UMOV UR10, UR34 ;  /* 0x00000022000a7c82 */ /* 0x000fe20008000000 */
[----:B------:R-:W-:Y:S01]  /*1e90*/  UMOV UR12, UR36 ;  /* 0x00000024000c7c82 */ /* 0x000fe20008000000 */
[----:B------:R-:W-:Y:S01]  /*1ea0*/  UMOV UR9, UR33 ;  /* 0x0000002100097c82 */ /* 0x000fe20008000000 */
[----:B------:R1:W-:Y:S03]  /*1eb0*/  UTMALDG.3D.MULTICAST.2CTA [UR32], [UR14], UR7, desc[UR18] ;  /* 0x000012200e0073b4 */ /* 0x0003e60008211807 */
[----:B------:R2:W-:Y:S01]  /*1ec0*/  UTMALDG.3D.2CTA [UR8], [UR4], desc[UR18] ;  /* 0x00001208040075b4 */ /* 0x0005e20008211000 */
[----:B-1----:R-:W-:Y:S01]  /*1ed0*/  UIADD3 UR34, UPT, UPT, UR34, 0x20, URZ ;  /* 0x0000002022227890 */ /* 0x002fe2000fffe0ff */
[----:B------:R-:W-:Y:S01]  /*1ee0*/  UMOV UR7, UR29 ;  /* 0x0000001d00077c82 */ /* 0x000fe20008000000 */
[----:B--2---:R-:W-:Y:S01]  /*1ef0*/  UMOV UR4, UR6 ;  /* 0x0000000600047c82 */ /* 0x004fe20008000000 */
[----:B------:R-:W-:Y:S09]  /*1f00*/  BRA.U UP2, `(.L_x_31) ;  /* 0xfffffffd02447547 */ /* 0x000ff2000b83ffff */
.L_x_25:
[----:B------:R-:W-:Y:S01]  /*1f10*/  ULEA UR4, UR6, UR13, 0x3 ;  /* 0x0000000d06047291 */ /* 0x000fe2000f8e18ff */
[----:B-1-3--:R-:W-:Y:S01]  /*1f20*/  SHF.L.U32 R0, R12, 0x1f, RZ ;  /* 0x0000001f0c007819 */ /* 0x00afe200000006ff */
[----:B------:R-:W-:Y:S01]  /*1f30*/  @!P1 SYNCS.ARRIVE.TRANS64.A1T0 RZ, [UR13+0x78], RZ ;  /* 0x000078ffffff99a7 */ /* 0x000fe2000810000d */
[----:B------:R-:W-:-:S06]  /*1f40*/  UISETP.GT.AND UP0, UPT, UR42, UR41, UPT ;  /* 0x000000292a00728c */ /* 0x000fcc000bf04270 */
[----:B--2-4-:R1:W2:Y:S03]  /*1f50*/  SYNCS.PHASECHK.TRANS64.TRYWAIT P0, [UR4+0x20], R0 ;  /* 0x00002000ff0075a7 */ /* 0x0142a60008001104 */
[----:B------:R-:W-:Y:S05]  /*1f60*/  BRA.U !UP0, `(.L_x_32) ;  /* 0x0000000108c07547 */ /* 0x000fea000b800000 */
[----:B------:R-:W-:Y:S01]  /*1f70*/  UIADD3 UR25, UPT, UPT, UR44, UR7, URZ ;  /* 0x000000072c197290 */ /* 0x000fe2000fffe0ff */
[----:B------:R-:W-:-:S11]  /*1f80*/  UMOV UR4, UR6 ;  /* 0x0000000600047c82 */ /* 0x000fd60008000000 */
.L_x_38:
[----:B------:R-:W-:Y:S01]  /*1f90*/  ULEA UR17, UR4, UR13, 0x3 ;  /* 0x0000000d04117291 */ /* 0x000fe2000f8e18ff */
[----:B--2---:R-:W-:Y:S01]  /*1fa0*/  @P3 MOV R2, 0x5000 ;  /* 0x0000500000023802 */ /* 0x004fe20000000f00 */
[----:B--2-4-:R-:W-:Y:S10]  /*1fb0*/  @P0 BRA `(.L_x_33) ;  /* 0x00000000000c0947 */ /* 0x014ff40003800000 */
[----:B------:R-:W-:-:S04]  /*1fc0*/  SHF.L.U32 R3, R12, 0x1f, RZ ;  /* 0x0000001f0c037819 */ /* 0x000fc800000006ff */
[----:B------:R-:W2:Y:S02]  /*1fd0*/  SYNCS.PHASECHK.TRANS64.TRYWAIT P0, [UR17+0x20], R3 ;  /* 0x00002003ff0075a7 */ /* 0x000ea40008001111 */
[----:B--2---:R-:W-:Y:S05]  /*1fe0*/  @!P0 BRA `(.L_x_34) ;  /* 0x0000006000c88947 */ /* 0x004fea0003800000 */
.L_x_33:
[----:B------:R2:W-:Y:S01]  /*1ff0*/  @P3 SYNCS.ARRIVE.TRANS64 RZ, [UR17], R2 ;  /* 0x00000002ffff39a7 */ /* 0x0005e20008000011 */
[----:B------:R-:W-:-:S04]  /*2000*/  ULOP3.LUT UR5, UR21, 0x2, URZ, 0xfc, !UPT ;  /* 0x0000000215057892 */ /* 0x000fc8000f8efcff */
[----:B------:R-:W-:-:S09]  /*2010*/  UISETP.NE.AND UP0, UPT, UR5, 0x2, UPT ;  /* 0x000000020500788c */ /* 0x000fd2000bf05270 */
[----:B------:R-:W-:Y:S05]  /*2020*/  BRA.U UP0, `(.L_x_35) ;  /* 0x0000000100047547 */ /* 0x000fea000b800000 */
[----:B------:R-:W-:Y:S05]  /*2030*/  BPT.TRAP 0x1 ;  /* 0x000000040000795c */ /* 0x000fea0000300000 */
.L_x_35:
[----:B------:R-:W-:Y:S04]  /*2040*/  BSSY.RECONVERGENT B0, `(.L_x_36) ;  /* 0x0000003000007945 */ /* 0x000fe80003800200 */
[----:B------:R-:W-:Y:S05]  /*2050*/  @!P2 BRA `(.L_x_37) ;  /* 0x000000000004a947 */ /* 0x000fea0003800000 */
[----:B------:R-:W-:Y:S05]  /*2060*/  BPT.TRAP 0x1 ;  /* 0x000000040000795c */ /* 0x000fea0000300000 */
.L_x_37:
[----:B------:R-:W-:Y:S05]  /*2070*/  BSYNC.RECONVERGENT B0 ;  /* 0x0000000000007941 */ /* 0x000fea0003800200 */
.L_x_36:
[----:B------:R-:W-:Y:S02]  /*2080*/  UIADD3 UR5, UPT, UPT, UR4, 0x1, URZ ;  /* 0x0000000104057890 */ /* 0x000fe4000fffe0ff */
[----:B------:R-:W-:Y:S02]  /*2090*/  UIADD3 UR14, UP1, UPT, UR26, 0x80, URZ ;  /* 0x000000801a0e7890 */ /* 0x000fe4000ff3e0ff */
[----:B------:R-:W-:Y:S02]  /*20a0*/  UISETP.NE.AND UP0, UPT, UR5, 0x4, UPT ;  /* 0x000000040500788c */ /* 0x000fe4000bf05270 */
[----:B------:R-:W-:Y:S02]  /*20b0*/  ULEA UR16, UR4, UR30, 0xd ;  /* 0x0000001e04107291 */ /* 0x000fe4000f8e68ff */
[----:B------:R-:W-:Y:S02]  /*20c0*/  USEL UR8, URZ, 0x1, UP0 ;  /* 0x00000001ff087887 */ /* 0x000fe40008000000 */
[----:B------:R-:W-:-:S02]  /*20d0*/  USEL UR6, UR5, URZ, UP0 ;  /* 0x000000ff05067287 */ /* 0x000fc40008000000 */
[----:B------:R-:W-:Y:S02]  /*20e0*/  UIADD3 UR22, UP0, UPT, UR26, 0x180, URZ ;  /* 0x000001801a167890 */ /* 0x000fe4000ff1e0ff */
[----:B------:R-:W-:Y:S01]  /*20f0*/  LOP3.LUT R12, R12, UR8, RZ, 0x3c, !PT ;  /* 0x000000080c0c7c12 */ /* 0x000fe2000f8e3cff */
[----:B------:R-:W-:Y:S02]  /*2100*/  ULEA UR8, UR4, UR13, 0xb ;  /* 0x0000000d04087291 */ /* 0x000fe4000f8e58ff */
[----:B------:R-:W-:Y:S01]  /*2110*/  ULEA UR5, UR6, UR13, 0x3 ;  /* 0x0000000d06057291 */ /* 0x000fe2000f8e18ff */
[----:B-1----:R-:W-:Y:S01]  /*2120*/  SHF.L.U32 R0, R12, 0x1f, RZ ;  /* 0x0000001f0c007819 */ /* 0x002fe200000006ff */
[----:B------:R-:W-:Y:S02]  /*2130*/  USHF.L.U32 UR18, UR7, 0x5, URZ ;  /* 0x0000000507127899 */ /* 0x000fe400080006ff */
[----:B------:R-:W-:Y:S02]  /*2140*/  ULOP3.LUT UR17, UR17, 0xfefffff8, URZ, 0xc0, !UPT ;  /* 0xfefffff811117892 */ /* 0x000fe4000f8ec0ff */
[----:B------:R-:W-:-:S02]  /*2150*/  UIADD3.X UR15, UPT, UPT, URZ, UR27, URZ, UP1, !UPT ;  /* 0x0000001bff0f7290 */ /* 0x000fc40008ffe4ff */
[----:B------:R-:W-:Y:S01]  /*2160*/  UPRMT UR4, URZ, 0x5410, UR24 ;  /* 0x00005410ff047896 */ /* 0x000fe20008000018 */
[----:B------:R3:W4:Y:S01]  /*2170*/  SYNCS.PHASECHK.TRANS64.TRYWAIT P0, [UR5+0x20], R0 ;  /* 0x00002000ff0075a7 */ /* 0x0007220008001105 */
[----:B------:R-:W-:Y:S02]  /*2180*/  UIADD3 UR8, UPT, UPT, UR8, 0xe400, URZ ;  /* 0x0000e40008087890 */ /* 0x000fe4000fffe0ff */
[----:B------:R-:W-:Y:S01]  /*2190*/  UIADD3.X UR23, UPT, UPT, URZ, UR27, URZ, UP0, !UPT ;  /* 0x0000001bff177290 */ /* 0x000fe200087fe4ff */
[----:B------:R-:W-:Y:S01]  /*21a0*/  UMOV UR32, 0x0 ;  /* 0x0000000000207882 */ /* 0x000fe20000000000 */
[----:B------:R-:W-:Y:S01]  /*21b0*/  UMOV UR33, 0x10000000 ;  /* 0x1000000000217882 */ /* 0x000fe20000000000 */
[----:B------:R-:W-:Y:S01]  /*21c0*/  UMOV UR19, UR35 ;  /* 0x0000002300137c82 */ /* 0x000fe20008000000 */
[----:B------:R-:W-:Y:S01]  /*21d0*/  UMOV UR20, UR36 ;  /* 0x0000002400147c82 */ /* 0x000fe20008000000 */
[----:B------:R-:W-:Y:S01]  /*21e0*/  UMOV UR12, UR36 ;  /* 0x00000024000c7c82 */ /* 0x000fe20008000000 */
[----:B------:R-:W-:Y:S01]  /*21f0*/  UMOV UR9, UR17 ;  /* 0x0000001100097c82 */ /* 0x000fe20008000000 */
[----:B------:R-:W-:Y:S01]  /*2200*/  UMOV UR10, UR18 ;  /* 0x00000012000a7c82 */ /* 0x000fe20008000000 */
[----:B------:R1:W-:Y:S01]  /*2210*/  UTMALDG.3D.MULTICAST.2CTA [UR16], [UR14], UR4, desc[UR32] ;  /* 0x000020100e0073b4 */ /* 0x0003e20008211804 */
[----:B------:R-:W-:-:S04]  /*2220*/  UIADD3 UR7, UPT, UPT, UR7, 0x1, URZ ;  /* 0x0000000107077890 */ /* 0x000fc8000fffe0ff */
[----:B------:R-:W-:Y:S01]  /*2230*/  UISETP.NE.AND UP0, UPT, UR7, UR25, UPT ;  /* 0x000000190700728c */ /* 0x000fe2000bf05270 */
[----:B------:R3:W-:Y:S01]  /*2240*/  UTMALDG.3D.2CTA [UR8], [UR22], desc[UR32] ;  /* 0x00002008160075b4 */ /* 0x0007e20008211000 */
[----:B-1----:R-:W-:-:S07]  /*2250*/  UMOV UR4, UR6 ;  /* 0x0000000600047c82 */ /* 0x002fce0008000000 */
[----:B---3--:R-:W-:Y:S05]  /*2260*/  BRA.U UP0, `(.L_x_38) ;  /* 0xfffffffd00487547 */ /* 0x008fea000b83ffff */
.L_x_32:
[C---:B------:R-:W-:Y:S01]  /*2270*/  LEA R3, R11.reuse, UR13, 0x3 ;  /* 0x0000000d0b037c11 */ /* 0x040fe2000f8e18ff */
[----:B------:R-:W-:Y:S01]  /*2280*/  NOP ;  /* 0x0000000000007918 */ /* 0x000fe20000000000 */
[----:B-1----:R-:W-:Y:S02]  /*2290*/  SHF.L.U32 R0, R10, 0x1f, RZ ;  /* 0x0000001f0a007819 */ /* 0x002fe400000006ff */
[----:B------:R-:W-:Y:S02]  /*22a0*/  LEA R5, R11, UR13, 0x4 ;  /* 0x0000000d0b057c11 */ /* 0x000fe4000f8e20ff */
[----:B--2-4-:R-:W1:Y:S02]  /*22b0*/  SYNCS.PHASECHK.TRANS64.TRYWAIT P0, [R3+URZ+0x80], R0 ;  /* 0x00008000030075a7 */ /* 0x014e6400080011ff */
[----:B-1----:R-:W-:Y:S05]  /*22c0*/  @!P0 BRA `(.L_x_39) ;  /* 0x0000006000288947 */ /* 0x002fea0003800000 */
.L_x_136:
[----:B------:R-:W2:Y:S01]  /*22d0*/  LDS.128 R4, [R5+0x110] ;  /* 0x0001100005047984 */ /* 0x000ea20000000c00 */
[----:B------:R-:W-:Y:S01]  /*22e0*/  UISETP.GE.AND UP0, UPT, UR40, 0x1, UPT ;  /* 0x000000012800788c */ /* 0x000fe2000bf06270 */
[----:B------:R-:W-:Y:S01]  /*22f0*/  @!PT LDS RZ, [RZ] ;  /* 0x00000000fffff984 */ /* 0x000fe20000000800 */
[----:B------:R-:W-:Y:S01]  /*2300*/  @!PT LDS RZ, [RZ] ;  /* 0x00000000fffff984 */ /* 0x000fe20000000800 */
[----:B------:R-:W-:Y:S01]  /*2310*/  @!PT LDS RZ, [RZ] ;  /* 0x00000000fffff984 */ /* 0x000fe20000000800 */
[----:B------:R-:W-:Y:S01]  /*2320*/  @!PT LDS RZ, [RZ] ;  /* 0x00000000fffff984 */ /* 0x000fe20000000800 */
[----:B------:R3:W-:Y:S06]  /*2330*/  MEMBAR.ALL.CTA ;  /* 0x0000000000007992 */ /* 0x0007ec0000008000 */
[----:B---3--:R-:W3:Y:S01]  /*2340*/  FENCE.VIEW.ASYNC.S ;  /* 0x00000000000073c6 */ /* 0x008ee20000000000 */
[----:B--2---:R-:W-:-:S13]  /*2350*/  LOP3.LUT P0, RZ, R6, 0x1, RZ, 0xc0, !PT ;  /* 0x0000000106ff7812 */ /* 0x004fda000780c0ff */
[----:B---3--:R-:W-:Y:S01]  /*2360*/  VOTEU.ANY UP1, P0 ;  /* 0x0000000000ff7886 */ /* 0x008fe20000020100 */
[----:B------:R-:W-:-:S13]  /*2370*/  PLOP3.LUT P0, PT, PT, PT, UP1, 0x80, 0x8 ;  /* 0x000000000008781c */ /* 0x000fda0003f0f018 */
[----:B-1----:R-:W-:Y:S02]  /*2380*/  @P0 LOP3.LUT R0, R5, 0xffff, RZ, 0xc0, !PT ;  /* 0x0000ffff05000812 */ /* 0x002fe400078ec0ff */
[----:B------:R-:W-:Y:S02]  /*2390*/  @P0 MOV R2, R4 ;  /* 0x0000000400020202 */ /* 0x000fe40000000f00 */
[----:B------:R-:W-:Y:S01]  /*23a0*/  @P0 R2UR UR5, R0 ;  /* 0x00000000000502ca */ /* 0x000fe200000e0000 */
[----:B------:R-:W-:Y:S01]  /*23b0*/  VIADD R0, R3, 0x90 ;  /* 0x0000009003007836 */ /* 0x000fe20000000000 */
[----:B------:R-:W-:Y:S02]  /*23c0*/  @P0 SHF.R.U32.HI R4, RZ, 0x10, R5 ;  /* 0x00000010ff040819 */ /* 0x000fe40000011605 */
[----:B------:R-:W-:Y:S02]  /*23d0*/  @P0 R2UR UR7, R2 ;  /* 0x00000000020702ca */ /* 0x000fe400000e0000 */
[----:B------:R-:W-:-:S02]  /*23e0*/  PRMT R0, RZ, 0x654, R0 ;  /* 0x00000654ff007816 */ /* 0x000fc40000000000 */
[----:B------:R-:W-:Y:S02]  /*23f0*/  @P0 R2UR UR4, R4 ;  /* 0x00000000040402ca */ /* 0x000fe400000e0000 */
[----:B------:R1:W-:Y:S03]  /*2400*/  SYNCS.ARRIVE.TRANS64.RED.A1T0 RZ, [R0+URZ], RZ ;  /* 0x000000ff00ff79a7 */ /* 0x0003e600081004ff */
[----:B------:R-:W-:-:S04]  /*2410*/  @UP1 UMOV UR31, UR5 ;  /* 0x00000005001f1c82 */ /* 0x000fc80008000000 */
[----:B------:R-:W-:-:S04]  /*2420*/  @UP1 UMOV UR37, UR7 ;  /* 0x0000000700251c82 */ /* 0x000fc80008000000 */
[----:B------:R-:W-:Y:S01]  /*2430*/  @UP1 UMOV UR36, UR4 ;  /* 0x0000000400241c82 */ /* 0x000fe20008000000 */
[----:B------:R-:W-:Y:S05]  /*2440*/  BRA.U !UP0, `(.L_x_40) ;  /* 0x0000000108d47547 */ /* 0x000fea000b800000 */
[----:B------:R-:W2:Y:S01]  /*2450*/  LDCU.128 UR16, c[0x0][0xb10] ;  /* 0x00016200ff1077ac */ /* 0x000ea20008000c00 */
[----:B------:R-:W3:Y:S01]  /*2460*/  LDCU UR12, c[0x0][0xb20] ;  /* 0x00016400ff0c77ac */ /* 0x000ee20008000800 */
[----:B------:R-:W4:Y:S01]  /*2470*/  LDCU UR20, c[0x0][0xb0c] ;  /* 0x00016180ff1477ac */ /* 0x000f220008000800 */
[----:B------:R-:W1:Y:S01]  /*2480*/  LDCU.64 UR8, c[0x0][0xb28] ;  /* 0x00016500ff0877ac */ /* 0x000e620008000a00 */
[----:B------:R-:W-:Y:S02]  /*2490*/  UISETP.NE.AND UP3, UPT, UR40, 0x1, UPT ;  /* 0x000000012800788c */ /* 0x000fe4000bf65270 */
[----:B--2---:R-:W-:Y:S02]  /*24a0*/  UIMAD.WIDE.U32 UR10, UR38, UR19, URZ ;  /* 0x00000013260a72a5 */ /* 0x004fe4000f8e00ff */
[----:B------:R-:W-:Y:S02]  /*24b0*/  UIMAD.WIDE.U32 UR4, UR39, UR16, URZ ;  /* 0x00000010270472a5 */ /* 0x000fe4000f8e00ff */
[----:B------:R-:W-:-:S02]  /*24c0*/  UISETP.NE.AND UP0, UPT, UR18, 0x1, UPT ;  /* 0x000000011200788c */ /* 0x000fc4000bf05270 */
[----:B------:R-:W-:Y:S01]  /*24d0*/  UIMAD.WIDE.U32 UR22, UR31, UR19, URZ ;  /* 0x000000131f1672a5 */ /* 0x000fe2000f8e00ff */
[----:B------:R-:W-:Y:S02]  /*24e0*/  UMOV UR10, UR11 ;  /* 0x0000000b000a7c82 */ /* 0x000fe40008000000 */
[----:B------:R-:W-:Y:S01]  /*24f0*/  UMOV UR4, UR5 ;  /* 0x0000000500047c82 */ /* 0x000fe20008000000 */
[----:B---3--:R-:W-:Y:S02]  /*2500*/  USHF.R.U32.HI UR10, URZ, UR12, UR10 ;  /* 0x0000000cff0a7299 */ /* 0x008fe4000801160a */
[----:B----4-:R-:W-:Y:S02]  /*2510*/  UISETP.NE.AND UP2, UPT, UR20, 0x1, UPT ;  /* 0x000000011400788c */ /* 0x010fe4000bf45270 */
[----:B------:R-:W-:Y:S02]  /*2520*/  USHF.R.U32.HI UR4, URZ, UR17, UR4 ;  /* 0x00000011ff047299 */ /* 0x000fe40008011604 */
[----:B------:R-:W-:-:S02]  /*2530*/  USEL UR5, UR38, UR10, !UP0 ;  /* 0x0000000a26057287 */ /* 0x000fc4000c000000 */
[----:B------:R-:W-:Y:S02]  /*2540*/  USEL UR7, UR39, UR4, !UP2 ;  /* 0x0000000427077287 */ /* 0x000fe4000d000000 */
[----:B-1----:R-:W-:Y:S01]  /*2550*/  UIMAD.WIDE.U32 UR10, UR5, UR8, URZ ;  /* 0x00000008050a72a5 */ /* 0x002fe2000f8e00ff */
[----:B------:R-:W-:Y:S01]  /*2560*/  UMOV UR4, UR23 ;  /* 0x0000001700047c82 */ /* 0x000fe20008000000 */
[----:B------:R-:W-:Y:S02]  /*2570*/  UIMAD.WIDE.U32 UR14, UR37, UR16, URZ ;  /* 0x00000010250e72a5 */ /* 0x000fe4000f8e00ff */
[----:B------:R-:W-:-:S03]  /*2580*/  UIMAD.WIDE.U32 UR22, UR7, UR8, URZ ;  /* 0x00000008071672a5 */ /* 0x000fc6000f8e00ff */
[----:B------:R-:W-:Y:S01]  /*2590*/  UMOV UR10, UR11 ;  /* 0x0000000b000a7c82 */ /* 0x000fe20008000000 */
[----:B------:R-:W-:Y:S02]  /*25a0*/  USHF.R.U32.HI UR4, URZ, UR12, UR4 ;  /* 0x0000000cff047299 */ /* 0x000fe40008011604 */
[----:B------:R-:W-:Y:S01]  /*25b0*/  @UP3 USHF.R.U32.HI UR5, URZ, UR9, UR10 ;  /* 0x00000009ff053299 */ /* 0x000fe2000801160a */
[----:B------:R-:W-:Y:S01]  /*25c0*/  UMOV UR14, UR15 ;  /* 0x0000000f000e7c82 */ /* 0x000fe20008000000 */
[----:B------:R-:W-:Y:S01]  /*25d0*/  UMOV UR22, UR23 ;  /* 0x0000001700167c82 */ /* 0x000fe20008000000 */
[----:B------:R-:W-:Y:S02]  /*25e0*/  USHF.R.U32.HI UR17, URZ, UR17, UR14 ;  /* 0x00000011ff117299 */ /* 0x000fe4000801160e */
[----:B------:R-:W-:Y:S02]  /*25f0*/  USEL UR4, UR31, UR4, !UP0 ;  /* 0x000000041f047287 */ /* 0x000fe4000c000000 */
[----:B------:R-:W-:-:S02]  /*2600*/  @UP3 USHF.R.U32.HI UR7, URZ, UR9, UR22 ;  /* 0x00000009ff073299 */ /* 0x000fc40008011616 */
[----:B------:R-:W-:Y:S02]  /*2610*/  UIMAD UR10, UR40, UR5, URZ ;  /* 0x00000005280a72a4 */ /* 0x000fe4000f8e02ff */
[----:B------:R-:W-:Y:S02]  /*2620*/  USEL UR5, UR37, UR17, !UP2 ;  /* 0x0000001125057287 */ /* 0x000fe4000d000000 */
[----:B------:R-:W-:Y:S02]  /*2630*/  UIMAD UR12, UR40, UR7, URZ ;  /* 0x00000007280c72a4 */ /* 0x000fe4000f8e02ff */
[----:B------:R-:W-:Y:S02]  /*2640*/  UISETP.GE.AND UP0, UPT, UR4, UR10, UPT ;  /* 0x0000000a0400728c */ /* 0x000fe4000bf06270 */
[----:B------:R-:W-:Y:S02]  /*2650*/  UIMAD.WIDE.U32 UR10, UR4, UR8, URZ ;  /* 0x00000008040a72a5 */ /* 0x000fe4000f8e00ff */
[----:B------:R-:W-:-:S02]  /*2660*/  UISETP.GE.OR UP0, UPT, UR5, UR12, UP0 ;  /* 0x0000000c0500728c */ /* 0x000fc40008706670 */
[----:B------:R-:W-:Y:S02]  /*2670*/  UIMAD.WIDE.U32 UR14, UR5, UR8, URZ ;  /* 0x00000008050e72a5 */ /* 0x000fe4000f8e00ff */
[----:B------:R-:W-:Y:S01]  /*2680*/  UIADD3 UR12, UPT, UPT, -UR5, URZ, URZ ;  /* 0x000000ff050c7290 */ /* 0x000fe2000fffe1ff */
[----:B------:R-:W-:Y:S01]  /*2690*/  UMOV UR10, UR11 ;  /* 0x0000000b000a7c82 */ /* 0x000fe20008000000 */
[----:B------:R-:W-:Y:S02]  /*26a0*/  UIADD3 UR11, UPT, UPT, -UR4, URZ, URZ ;  /* 0x000000ff040b7290 */ /* 0x000fe4000fffe1ff */
[----:B------:R-:W-:-:S03]  /*26b0*/  USHF.R.U32.HI UR10, URZ, UR9, UR10 ;  /* 0x00000009ff0a7299 */ /* 0x000fc6000801160a */
[----:B------:R-:W-:Y:S01]  /*26c0*/  @!UP0 UMOV UR8, UR15 ;  /* 0x0000000f00088c82 */ /* 0x000fe20008000000 */
[----:B------:R-:W-:Y:S02]  /*26d0*/  UIMAD UR11, UR18, UR11, UR31 ;  /* 0x0000000b120b72a4 */ /* 0x000fe4000f8e021f */
[----:B------:R-:W-:Y:S02]  /*26e0*/  USEL UR10, UR4, UR10, !UP3 ;  /* 0x0000000a040a7287 */ /* 0x000fe4000d800000 */
[----:B------:R-:W-:Y:S02]  /*26f0*/  @!UP0 USHF.R.U32.HI UR8, URZ, UR9, UR8 ;  /* 0x00000009ff088299 */ /* 0x000fe40008011608 */
[----:B------:R-:W-:Y:S02]  /*2700*/  UIADD3 UR9, UPT, UPT, -UR10, URZ, URZ ;  /* 0x000000ff0a097290 */ /* 0x000fe4000fffe1ff */
[----:B------:R-:W-:Y:S02]  /*2710*/  @!UP0 USEL UR8, UR5, UR8, !UP3 ;  /* 0x0000000805088287 */ /* 0x000fe4000d800000 */
[----:B------:R-:W-:-:S02]  /*2720*/  UIMAD UR9, UR40, UR9, UR4 ;  /* 0x00000009280972a4 */ /* 0x000fc4000f8e0204 */
[----:B------:R-:W-:Y:S02]  /*2730*/  @!UP0 UIADD3 UR10, UPT, UPT, UR10, -UR8, URZ ;  /* 0x800000080a0a8290 */ /* 0x000fe4000fffe0ff */
[----:B------:R-:W-:Y:S02]  /*2740*/  @!UP0 UIMAD UR8, UR9, UR7, UR8 ;  /* 0x00000007090882a4 */ /* 0x000fe4000f8e0208 */
[----:B------:R-:W-:Y:S02]  /*2750*/  @!UP0 UIMAD UR4, UR40, UR10, UR5 ;  /* 0x0000000a280482a4 */ /* 0x000fe4000f8e0205 */
[----:B------:R-:W-:Y:S02]  /*2760*/  UIMAD UR7, UR20, UR12, UR37 ;  /* 0x0000000c140772a4 */ /* 0x000fe4000f8e0225 */
[----:B------:R-:W-:Y:S01]  /*2770*/  UIMAD UR31, UR4, UR18, UR11 ;  /* 0x00000012041f72a4 */ /* 0x000fe2000f8e020b */
[----:B------:R-:W-:Y:S02]  /*2780*/  @!UP0 UMOV UR5, UR8 ;  /* 0x0000000800058c82 */ /* 0x000fe40008000000 */
[----:B------:R-:W-:-:S12]  /*2790*/  UIMAD UR37, UR5, UR20, UR7 ;  /* 0x00000014052572a4 */ /* 0x000fd8000f8e0207 */
.L_x_40:
[----:B------:R-:W2:Y:S02]  /*27a0*/  LDCU UR4, c[0x0][0xb30] ;  /* 0x00016600ff0477ac */ /* 0x000ea40008000800 */
[----:B--2---:R-:W-:-:S09]  /*27b0*/  UISETP.NE.AND UP0, UPT, UR4, 0x1, UPT ;  /* 0x000000010400788c */ /* 0x004fd2000bf05270 */
[----:B------:R-:W-:Y:S05]  /*27c0*/  BRA.U UP0, `(.L_x_41) ;  /* 0x0000000100447547 */ /* 0x000fea000b800000 */
[----:B------:R-:W2:Y:S01]  /*27d0*/  LDCU.128 UR16, c[0x0][0xb10] ;  /* 0x00016200ff1077ac */ /* 0x000ea20008000c00 */
[----:B------:R-:W3:Y:S01]  /*27e0*/  LDCU UR10, c[0x0][0xb0c] ;  /* 0x00016180ff0a77ac */ /* 0x000ee20008000800 */
[----:B------:R-:W4:Y:S01]  /*27f0*/  LDCU UR7, c[0x0][0xb20] ;  /* 0x00016400ff0777ac */ /* 0x000f220008000800 */
[----:B--2---:R-:W-:Y:S02]  /*2800*/  UIMAD.WIDE.U32 UR8, UR37, UR16, URZ ;  /* 0x00000010250872a5 */ /* 0x004fe4000f8e00ff */
[----:B------:R-:W-:Y:S02]  /*2810*/  UIMAD.WIDE.U32 UR4, UR31, UR19, URZ ;  /* 0x000000131f0472a5 */ /* 0x000fe4000f8e00ff */
[----:B---3--:R-:W-:Y:S02]  /*2820*/  UISETP.NE.AND UP2, UPT, UR10, 0x1, UPT ;  /* 0x000000010a00788c */ /* 0x008fe4000bf45270 */
[----:B------:R-:W-:Y:S01]  /*2830*/  UISETP.NE.AND UP0, UPT, UR18, 0x1, UPT ;  /* 0x000000011200788c */ /* 0x000fe2000bf05270 */
[----:B------:R-:W-:-:S02]  /*2840*/  UMOV UR8, UR9 ;  /* 0x0000000900087c82 */ /* 0x000fc40008000000 */
[----:B------:R-:W-:Y:S01]  /*2850*/  UMOV UR4, UR5 ;  /* 0x0000000500047c82 */ /* 0x000fe20008000000 */
[----:B------:R-:W-:Y:S02]  /*2860*/  USHF.R.U32.HI UR17, URZ, UR17, UR8 ;  /* 0x00000011ff117299 */ /* 0x000fe40008011608 */
[----:B----4-:R-:W-:Y:S02]  /*2870*/  USHF.R.U32.HI UR4, URZ, UR7, UR4 ;  /* 0x00000007ff047299 */ /* 0x010fe40008011604 */
[----:B------:R-:W-:Y:S02]  /*2880*/  USEL UR5, UR37, UR17, !UP2 ;  /* 0x0000001125057287 */ /* 0x000fe4000d000000 */
[----:B------:R-:W-:-:S04]  /*2890*/  USEL UR4, UR31, UR4, !UP0 ;  /* 0x000000041f047287 */ /* 0x000fc8000c000000 */
[----:B------:R-:W-:Y:S02]  /*28a0*/  UIADD3 UR7, UPT, UPT, UR5, -UR4, URZ ;  /* 0x8000000405077290 */ /* 0x000fe4000fffe0ff */
[----:B------:R-:W-:Y:S02]  /*28b0*/  UIADD3 UR4, UPT, UPT, -UR5, UR4, URZ ;  /* 0x0000000405047290 */ /* 0x000fe4000fffe1ff */
[----:B------:R-:W-:Y:S02]  /*28c0*/  UIMAD UR31, UR7, UR18, UR31 ;  /* 0x00000012071f72a4 */ /* 0x000fe4000f8e021f */
[----:B------:R-:W-:-:S12]  /*28d0*/  UIMAD UR37, UR4, UR10, UR37 ;  /* 0x0000000a042572a4 */ /* 0x000fd8000f8e0225 */
.L_x_41:
[----:B------:R-:W-:Y:S01]  /*28e0*/  VIADD R11, R11, 0x1 ;  /* 0x000000010b0b7836 */ /* 0x000fe20000000000 */
[----:B------:R-:W-:Y:S02]  /*28f0*/  R2UR UR5, R87 ;  /* 0x00000000570572ca */ /* 0x000fe400000e0000 */
[----:B------:R-:W-:Y:S02]  /*2900*/  R2UR UR4, R86 ;  /* 0x00000000560472ca */ /* 0x000fe400000e0000 */
[C---:B------:R-:W-:Y:S02]  /*2910*/  ISETP.NE.AND P0, PT, R11.reuse, 0x2, PT ;  /* 0x000000020b00780c */ /* 0x040fe40003f05270 */
[----:B------:R-:W-:Y:S02]  /*2920*/  PLOP3.LUT P1, PT, PT, PT, PT, 0x80, 0x8 ;  /* 0x000000000008781c */ /* 0x000fe40003f2f070 */
[----:B------:R-:W-:Y:S02]  /*2930*/  SEL R3, RZ, 0x1, P0 ;  /* 0x00000001ff037807 */ /* 0x000fe40000000000 */
[----:B------:R-:W-:-:S02]  /*2940*/  SEL R11, R11, RZ, P0 ;  /* 0x000000ff0b0b7207 */ /* 0x000fc40000000000 */
[----:B------:R-:W-:Y:S01]  /*2950*/  LOP3.LUT R10, R10, R3, RZ, 0x3c, !PT ;  /* 0x000000030a0a7212 */ /* 0x000fe200078e3cff */
[----:B------:R-:W-:Y:S02]  /*2960*/  UIADD3 UR25, UPT, UPT, UR37, UR5, URZ ;  /* 0x0000000525197290 */ /* 0x000fe4000fffe0ff */
[----:B------:R-:W-:Y:S01]  /*2970*/  UIADD3 UR32, UPT, UPT, UR31, UR4, URZ ;  /* 0x000000041f207290 */ /* 0x000fe2000fffe0ff */
[----:B------:R-:W-:Y:S11]  /*2980*/  BRA.U UP1, `(.L_x_42) ;  /* 0xfffffff101387547 */ /* 0x000ff6000b83ffff */
[----:B------:R-:W-:Y:S01]  /*2990*/  UIADD3 UR13, UPT, UPT, UR13, 0x20, URZ ;  /* 0x000000200d0d7890 */ /* 0x000fe2000fffe0ff */
[----:B------:R-:W-:-:S03]  /*29a0*/  SHF.L.U32 R3, R12, 0x1f, RZ ;  /* 0x0000001f0c037819 */ /* 0x000fc600000006ff */
[----:B------:R-:W-:-:S09]  /*29b0*/  ULEA UR4, UR6, UR13, 0x3 ;  /* 0x0000000d06047291 */ /* 0x000fd2000f8e18ff */
[----:B------:R-:W2:Y:S02]  /*29c0*/  SYNCS.PHASECHK.TRANS64.TRYWAIT P0, [UR4], R3 ;  /* 0x00000003ff0075a7 */ /* 0x000ea40008001104 */
[----:B--2---:R-:W-:Y:S05]  /*29d0*/  @!P0 BRA `(.L_x_43) ;  /* 0x0000005800788947 */ /* 0x004fea0003800000 */
.L_x_138:
[----:B------:R-:W-:-:S04]  /*29e0*/  UIADD3 UR4, UPT, UPT, UR6, 0x1, URZ ;  /* 0x0000000106047890 */ /* 0x000fc8000fffe0ff */
[----:B------:R-:W-:-:S04]  /*29f0*/  UISETP.NE.AND UP0, UPT, UR4, 0x4, UPT ;  /* 0x000000040400788c */ /* 0x000fc8000bf05270 */
[----:B------:R-:W-:Y:S02]  /*2a00*/  USEL UR6, URZ, 0x1, UP0 ;  /* 0x00000001ff067887 */ /* 0x000fe40008000000 */
[----:B------:R-:W-:-:S04]  /*2a10*/  USEL UR4, UR4, URZ, UP0 ;  /* 0x000000ff04047287 */ /* 0x000fc80008000000 */
[----:B------:R-:W-:Y:S01]  /*2a20*/  ULEA UR5, UR4, UR13, 0x3 ;  /* 0x0000000d04057291 */ /* 0x000fe2000f8e18ff */
[----:B------:R-:W-:-:S04]  /*2a30*/  LOP3.LUT R2, R12, UR6, RZ, 0x3c, !PT ;  /* 0x000000060c027c12 */ /* 0x000fc8000f8e3cff */
[----:B-1----:R-:W-:-:S04]  /*2a40*/  SHF.L.U32 R3, R2, 0x1f, RZ ;  /* 0x0000001f02037819 */ /* 0x002fc800000006ff */
[----:B------:R-:W1:Y:S02]  /*2a50*/  SYNCS.PHASECHK.TRANS64.TRYWAIT P0, [UR5], R3 ;  /* 0x00000003ff0075a7 */ /* 0x000e640008001105 */
[----:B-1----:R-:W-:Y:S05]  /*2a60*/  @!P0 BRA `(.L_x_44) ;  /* 0x00000058006c8947 */ /* 0x002fea0003800000 */
.L_x_140:
        /* <DEDUP_REMOVED lines=9> */
.L_x_142:
[----:B------:R-:W-:-:S04]  /*2b00*/  UIADD3 UR4, UPT, UPT, UR4, 0x1, URZ ;  /* 0x0000000104047890 */ /* 0x000fc8000fffe0ff */
[----:B------:R-:W-:-:S04]  /*2b10*/  UISETP.NE.AND UP0, UPT, UR4, 0x4, UPT ;  /* 0x000000040400788c */ /* 0x000fc8000bf05270 */
[----:B------:R-:W-:Y:S02]  /*2b20*/  USEL UR5, URZ, 0x1, UP0 ;  /* 0x00000001ff057887 */ /* 0x000fe40008000000 */
[----:B------:R-:W-:-:S04]  /*2b30*/  USEL UR4, UR4, URZ, UP0 ;  /* 0x000000ff04047287 */ /* 0x000fc80008000000 */
[----:B------:R-:W-:Y:S01]  /*2b40*/  ULEA UR4, UR4, UR13, 0x3 ;  /* 0x0000000d04047291 */ /* 0x000fe2000f8e18ff */
[----:B-1----:R-:W-:-:S04]  /*2b50*/  LOP3.LUT R3, R2, UR5, RZ, 0x3c, !PT ;  /* 0x0000000502037c12 */ /* 0x002fc8000f8e3cff */
[----:B------:R-:W-:Y:S01]  /*2b60*/  SHF.L.U32 R3, R3, 0x1f, RZ ;  /* 0x0000001f03037819 */ /* 0x000fe200000006ff */
[----:B------:R-:W-:-:S07]  /*2b70*/  IMAD.U32 R0, RZ, RZ, UR4 ;  /* 0x00000004ff007e24 */ /* 0x000fce000f8e00ff */
.L_x_46:
[----:B-1----:R1:W2:Y:S02]  /*2b80*/  SYNCS.PHASECHK.TRANS64.TRYWAIT P0, [R0+URZ], R3 ;  /* 0x00000003000075a7 */ /* 0x0022a400080011ff */
[----:B--2---:R-:W-:Y:S05]  /*2b90*/  @!P0 NANOSLEEP.SYNCS 0x989680 ;  /* 0x009896800000895d */ /* 0x004fea0003900000 */
[----:B------:R-:W2:Y:S02]  /*2ba0*/  @!P0 SYNCS.PHASECHK.TRANS64 P0, [R0+URZ], R3 ;  /* 0x00000003000085a7 */ /* 0x000ea400080010ff */
[----:B--2---:R-:W-:Y:S05]  /*2bb0*/  @P0 EXIT ;  /* 0x000000000000094d */ /* 0x004fea0003800000 */
[----:B------:R-:W-:Y:S05]  /*2bc0*/  BRA `(.L_x_46) ;  /* 0xfffffffc00ec7947 */ /* 0x000fea000383ffff */
.L_x_22:
[----:B------:R-:W1:Y:S02]  /*2bd0*/  S2UR UR4, SR_CgaCtaId ;  /* 0x00000000000479c3 */ /* 0x000e640000008800 */
[----:B-1----:R-:W-:-:S04]  /*2be0*/  UISETP.NE.AND UP0, UPT, UR4, URZ, UPT ;  /* 0x000000ff0400728c */ /* 0x002fc8000bf05270 */
[----:B------:R-:W-:-:S09]  /*2bf0*/  UISETP.NE.OR UP0, UPT, UR13, 0x1, UP0 ;  /* 0x000000010d00788c */ /* 0x000fd20008705670 */
[----:B------:R-:W-:Y:S05]  /*2c00*/  BRA.U UP0, `(.L_x_47) ;  /* 0x00000005004c7547 */ /* 0x000fea000b800000 */
[----:B------:R-:W1:Y:S01]  /*2c10*/  S2UR UR5, SR_CgaCtaId ;  /* 0x00000000000579c3 */ /* 0x000e620000008800 */
[----:B------:R-:W-:Y:S01]  /*2c20*/  UMOV UR4, 0x400 ;  /* 0x0000040000047882 */ /* 0x000fe20000000000 */
[----:B------:R-:W-:Y:S01]  /*2c30*/  ISETP.GE.U32.AND P2, PT, R3, 0x4, PT ;  /* 0x000000040300780c */ /* 0x000fe20003f46070 */
[----:B------:R-:W-:Y:S01]  /*2c40*/  IMAD.MOV.U32 R12, RZ, RZ, 0x1 ;  /* 0x00000001ff0c7424 */ /* 0x000fe200078e00ff */
[----:B------:R-:W-:Y:S02]  /*2c50*/  CS2R R10, SRZ ;  /* 0x00000000000a7805 */ /* 0x000fe4000001ff00 */
[----:B------:R-:W-:Y:S01]  /*2c60*/  CS2R R8, SRZ ;  /* 0x0000000000087805 */ /* 0x000fe2000001ff00 */
[----:B-1----:R-:W-:-:S03]  /*2c70*/  ULEA UR6, UR5, UR4, 0x18 ;  /* 0x0000000405067291 */ /* 0x002fc6000f8ec0ff */
[----:B------:R-:W-:-:S09]  /*2c80*/  UMOV UR5, URZ ;  /* 0x000000ff00057c82 */ /* 0x000fd20008000000 */
.L_x_51:
[----:B------:R-:W-:Y:S02]  /*2c90*/  LEA R0, R8, UR6, 0x3 ;  /* 0x0000000608007c11 */ /* 0x000fe4000f8e18ff */
[----:B------:R-:W-:-:S03]  /*2ca0*/  SHF.L.U32 R5, R9, 0x1f, RZ ;  /* 0x0000001f09057819 */ /* 0x000fc600000006ff */
[----:B------:R-:W-:Y:S01]  /*2cb0*/  VIADD R4, R0, 0xf0 ;  /* 0x000000f000047836 */ /* 0x000fe20000000000 */
[----:B------:R-:W1:Y:S02]  /*2cc0*/  SYNCS.PHASECHK.TRANS64.TRYWAIT P0, [R0+URZ+0xe0], R5 ;  /* 0x0000e005000075a7 */ /* 0x000e6400080011ff */
[----:B-1----:R-:W-:Y:S05]  /*2cd0*/  @!P0 BRA `(.L_x_48) ;  /* 0x0000005800008947 */ /* 0x002fea0003800000 */
.L_x_143:
[----:B------:R-:W-:Y:S01]  /*2ce0*/  ULEA UR4, UR5, UR6, 0x3 ;  /* 0x0000000605047291 */ /* 0x000fe2000f8e18ff */
[----:B------:R-:W-:Y:S01]  /*2cf0*/  PRMT R4, RZ, 0x654, R4 ;  /* 0x00000654ff047816 */ /* 0x000fe20000000004 */
[----:B-1----:R-:W-:Y:S01]  /*2d00*/  @!P2 IMAD.MOV.U32 R5, RZ, RZ, 0x10 ;  /* 0x00000010ff05a424 */ /* 0x002fe200078e00ff */
[----:B------:R-:W-:Y:S01]  /*2d10*/  SHF.L.U32 R7, R12, 0x1f, RZ ;  /* 0x0000001f0c077819 */ /* 0x000fe200000006ff */
[----:B------:R-:W-:Y:S01]  /*2d20*/  UIADD3 UR7, UPT, UPT, UR4, 0x80, URZ ;  /* 0x0000008004077890 */ /* 0x000fe2000fffe0ff */
[----:B------:R1:W-:Y:S05]  /*2d30*/  SYNCS.ARRIVE.TRANS64.RED.A1T0 RZ, [R4+URZ], RZ ;  /* 0x000000ff04ff79a7 */ /* 0x0003ea00081004ff */
[----:B------:R-:W-:Y:S01]  /*2d40*/  IMAD.U32 R0, RZ, RZ, UR7 ;  /* 0x00000007ff007e24 */ /* 0x000fe2000f8e00ff */
[----:B------:R-:W2:Y:S04]  /*2d50*/  SYNCS.PHASECHK.TRANS64.TRYWAIT P0, [UR4+0x90], R7 ;  /* 0x00009007ff0075a7 */ /* 0x000ea80008001104 */
[----:B------:R-:W-:Y:S01]  /*2d60*/  PRMT R13, R3, 0x654, R0 ;  /* 0x00000654030d7816 */ /* 0x000fe20000000000 */
[----:B-12---:R-:W-:Y:S06]  /*2d70*/  @!P0 BRA `(.L_x_49) ;  /* 0x0000005400ec8947 */ /* 0x006fec0003800000 */
.L_x_145:
[----:B------:R-:W-:Y:S01]  /*2d80*/  ULEA UR8, UR5, UR6, 0x4 ;  /* 0x0000000605087291 */ /* 0x000fe2000f8e20ff */
[----:B------:R-:W-:Y:S01]  /*2d90*/  SEL R2, R13, R2, !P2 ;  /* 0x000000020d027207 */ /* 0x000fe20005000000 */
[----:B------:R-:W-:Y:S01]  /*2da0*/  UIADD3 UR9, UPT, UPT, UR4, 0x80, URZ ;  /* 0x0000008004097890 */ /* 0x000fe2000fffe0ff */
[----:B-1----:R-:W-:Y:S01]  /*2db0*/  LEA R0, R11, UR6, 0x3 ;  /* 0x000000060b007c11 */ /* 0x002fe2000f8e18ff */
[----:B------:R-:W-:Y:S01]  /*2dc0*/  UIADD3 UR8, UPT, UPT, UR8, 0x110, URZ ;  /* 0x0000011008087890 */ /* 0x000fe2000fffe0ff */
[----:B------:R1:W-:Y:S01]  /*2dd0*/  @!P2 SYNCS.ARRIVE.TRANS64.RED RZ, [R2+URZ], R5 ;  /* 0x0000000502ffa9a7 */ /* 0x0003e200080004ff */
[----:B------:R-:W-:Y:S01]  /*2de0*/  UIADD3 UR4, UPT, UPT, UR5, 0x1, URZ ;  /* 0x0000000105047890 */ /* 0x000fe2000fffe0ff */
[----:B------:R-:W-:-:S03]  /*2df0*/  VIADD R8, R8, 0x1 ;  /* 0x0000000108087836 */ /* 0x000fc60000000000 */
[----:B------:R-:W-:Y:S02]  /*2e00*/  UISETP.NE.AND UP0, UPT, UR4, 0x2, UPT ;  /* 0x000000020400788c */ /* 0x000fe4000bf05270 */
[----:B------:R-:W-:Y:S01]  /*2e10*/  ISETP.NE.AND P0, PT, R8, 0x2, PT ;  /* 0x000000020800780c */ /* 0x000fe20003f05270 */
[----:B------:R-:W-:Y:S06]  /*2e20*/  UGETNEXTWORKID.BROADCAST [UR8], [UR9] ;  /* 0x00000000080073ca */ /* 0x000fec0008000100 */
[----:B------:R-:W-:Y:S02]  /*2e30*/  USEL UR7, URZ, 0x1, UP0 ;  /* 0x00000001ff077887 */ /* 0x000fe40008000000 */
[----:B------:R-:W-:-:S04]  /*2e40*/  USEL UR5, UR4, URZ, UP0 ;  /* 0x000000ff04057287 */ /* 0x000fc80008000000 */
[----:B------:R-:W-:Y:S02]  /*2e50*/  LOP3.LUT R12, R12, UR7, RZ, 0x3c, !PT ;  /* 0x000000070c0c7c12 */ /* 0x000fe4000f8e3cff */
[----:B-1----:R-:W-:-:S04]  /*2e60*/  SHF.L.U32 R5, R10, 0x1f, RZ ;  /* 0x0000001f0a057819 */ /* 0x002fc800000006ff */
[----:B------:R-:W1:Y:S02]  /*2e70*/  SYNCS.PHASECHK.TRANS64.TRYWAIT P1, [R0+URZ+0x80], R5 ;  /* 0x00008005000075a7 */ /* 0x000e6400080211ff */
[----:B-1----:R-:W-:Y:S05]  /*2e80*/  @!P1 BRA `(.L_x_50) ;  /* 0x0000005400c09947 */ /* 0x002fea0003800000 */
.L_x_146:
[C---:B------:R-:W-:Y:S01]  /*2e90*/  LEA R4, R11.reuse, UR6, 0x4 ;  /* 0x000000060b047c11 */ /* 0x040fe2000f8e20ff */
[----:B-1----:R-:W-:Y:S01]  /*2ea0*/  VIADD R0, R0, 0x90 ;  /* 0x0000009000007836 */ /* 0x002fe20000000000 */
[----:B------:R-:W-:Y:S01]  /*2eb0*/  SEL R8, R8, RZ, P0 ;  /* 0x000000ff08087207 */ /* 0x000fe20000000000 */
[----:B------:R-:W-:-:S03]  /*2ec0*/  VIADD R11, R11, 0x1 ;  /* 0x000000010b0b7836 */ /* 0x000fc60000000000 */
[----:B------:R-:W1:Y:S01]  /*2ed0*/  LDS.128 R4, [R4+0x110] ;  /* 0x0001100004047984 */ /* 0x000e620000000c00 */
[----:B------:R-:W-:Y:S02]  /*2ee0*/  PRMT R0, RZ, 0x654, R0 ;  /* 0x00000654ff007816 */ /* 0x000fe40000000000 */
[C---:B------:R-:W-:Y:S01]  /*2ef0*/  ISETP.NE.AND P1, PT, R11.reuse, 0x2, PT ;  /* 0x000000020b00780c */ /* 0x040fe20003f25270 */
[----:B------:R-:W-:Y:S01]  /*2f00*/  @!PT LDS RZ, [RZ] ;  /* 0x00000000fffff984 */ /* 0x000fe20000000800 */
[----:B------:R-:W-:Y:S01]  /*2f10*/  @!PT LDS RZ, [RZ] ;  /* 0x00000000fffff984 */ /* 0x000fe20000000800 */
[----:B------:R-:W-:Y:S01]  /*2f20*/  @!PT LDS RZ, [RZ] ;  /* 0x00000000fffff984 */ /* 0x000fe20000000800 */
[----:B------:R-:W-:Y:S01]  /*2f30*/  @!PT LDS RZ, [RZ] ;  /* 0x00000000fffff984 */ /* 0x000fe20000000800 */
[----:B------:R2:W-:Y:S06]  /*2f40*/  MEMBAR.ALL.CTA ;  /* 0x0000000000007992 */ /* 0x0005ec0000008000 */
[----:B--2---:R-:W2:Y:S01]  /*2f50*/  FENCE.VIEW.ASYNC.S ;  /* 0x00000000000073c6 */ /* 0x004ea20000000000 */
[----:B------:R-:W-:Y:S01]  /*2f60*/  SEL R11, R11, RZ, P1 ;  /* 0x000000ff0b0b7207 */ /* 0x000fe20000800000 */
[----:B--2---:R2:W-:Y:S01]  /*2f70*/  SYNCS.ARRIVE.TRANS64.RED.A1T0 RZ, [R0+URZ], RZ ;  /* 0x000000ff00ff79a7 */ /* 0x0045e200081004ff */
[----:B-1----:R-:W-:-:S02]  /*2f80*/  LOP3.LUT P3, RZ, R6, 0x1, RZ, 0xc0, !PT ;  /* 0x0000000106ff7812 */ /* 0x002fc4000786c0ff */
[----:B------:R-:W-:-:S04]  /*2f90*/  SEL R5, RZ, 0x1, P1 ;  /* 0x00000001ff057807 */ /* 0x000fc80000800000 */
[----:B------:R-:W-:Y:S02]  /*2fa0*/  LOP3.LUT R10, R10, R5, RZ, 0x3c, !PT ;  /* 0x000000050a0a7212 */ /* 0x000fe400078e3cff */
[----:B--2---:R-:W-:-:S04]  /*2fb0*/  SEL R0, RZ, 0x1, P0 ;  /* 0x00000001ff007807 */ /* 0x004fc80000000000 */
[----:B------:R-:W-:Y:S01]  /*2fc0*/  LOP3.LUT R9, R9, R0, RZ, 0x3c, !PT ;  /* 0x0000000009097212 */ /* 0x000fe200078e3cff */
[----:B------:R-:W-:Y:S06]  /*2fd0*/  @P3 BRA `(.L_x_51) ;  /* 0xfffffffc002c3947 */ /* 0x000fec000383ffff */
[----:B------:R-:W-:Y:S01]  /*2fe0*/  ULEA UR4, UR5, UR6, 0x3 ;  /* 0x0000000605047291 */ /* 0x000fe2000f8e18ff */
[----:B------:R-:W-:-:S08]  /*2ff0*/  SHF.L.U32 R3, R12, 0x1f, RZ ;  /* 0x0000001f0c037819 */ /* 0x000fd000000006ff */
[----:B------:R-:W1:Y:S02]  /*3000*/  SYNCS.PHASECHK.TRANS64 P0, [UR4+0x90], R3 ;  /* 0x00009003ff0075a7 */ /* 0x000e640008001004 */
[----:B-1----:R-:W-:Y:S05]  /*3010*/  @P0 BRA `(.L_x_52) ;  /* 0x0000000000080947 */ /* 0x002fea0003800000 */
[----:B------:R-:W1:Y:S02]  /*3020*/  SYNCS.PHASECHK.TRANS64.TRYWAIT P0, [UR4+0x90], R3 ;  /* 0x00009003ff0075a7 */ /* 0x000e640008001104 */
[----:B-1----:R-:W-:Y:S05]  /*3030*/  @!P0 BRA `(.L_x_53) ;  /* 0x0000005400688947 */ /* 0x002fea0003800000 */
.L_x_52:
[----:B------:R-:W-:-:S04]  /*3040*/  UIADD3 UR7, UPT, UPT, UR5, 0x1, URZ ;  /* 0x0000000105077890 */ /* 0x000fc8000fffe0ff */
[----:B------:R-:W-:-:S04]  /*3050*/  UISETP.NE.AND UP0, UPT, UR7, 0x2, UPT ;  /* 0x000000020700788c */ /* 0x000fc8000bf05270 */
[----:B------:R-:W-:Y:S02]  /*3060*/  USEL UR8, URZ, 0x1, UP0 ;  /* 0x00000001ff087887 */ /* 0x000fe40008000000 */
[----:B------:R-:W-:-:S04]  /*3070*/  USEL UR7, UR7, URZ, UP0 ;  /* 0x000000ff07077287 */ /* 0x000fc80008000000 */
[----:B------:R-:W-:Y:S01]  /*3080*/  ULEA UR7, UR7, UR6, 0x3 ;  /* 0x0000000607077291 */ /* 0x000fe2000f8e18ff */
[----:B-1----:R-:W-:-:S04]  /*3090*/  LOP3.LUT R3, R12, UR8, RZ, 0x3c, !PT ;  /* 0x000000080c037c12 */ /* 0x002fc8000f8e3cff */
[----:B------:R-:W-:-:S04]  /*30a0*/  SHF.L.U32 R0, R3, 0x1f, RZ ;  /* 0x0000001f03007819 */ /* 0x000fc800000006ff */
[----:B------:R-:W1:Y:S02]  /*30b0*/  SYNCS.PHASECHK.TRANS64 P0, [UR7+0x90], R0 ;  /* 0x00009000ff0075a7 */ /* 0x000e640008001007 */
[----:B-1----:R-:W-:Y:S05]  /*30c0*/  @P0 EXIT ;  /* 0x000000000000094d */ /* 0x002fea0003800000 */
[----:B------:R-:W-:Y:S02]  /*30d0*/  SHF.L.U32 R3, R3, 0x1f, RZ ;  /* 0x0000001f03037819 */ /* 0x000fe400000006ff */
[----:B------:R-:W-:-:S07]  /*30e0*/  MOV R0, UR7 ;  /* 0x0000000700007c02 */ /* 0x000fce0008000f00 */
.L_x_54:
[----:B-1----:R1:W2:Y:S02]  /*30f0*/  SYNCS.PHASECHK.TRANS64.TRYWAIT P0, [R0+URZ+0x90], R3 ;  /* 0x00009003000075a7 */ /* 0x0022a400080011ff */
[----:B--2---:R-:W-:Y:S05]  /*3100*/  @!P0 NANOSLEEP.SYNCS 0x989680 ;  /* 0x009896800000895d */ /* 0x004fea0003900000 */
[----:B------:R-:W2:Y:S02]  /*3110*/  @!P0 SYNCS.PHASECHK.TRANS64 P0, [R0+URZ+0x90], R3 ;  /* 0x00009003000085a7 */ /* 0x000ea400080010ff */
[----:B--2---:R-:W-:Y:S05]  /*3120*/  @P0 EXIT ;  /* 0x000000000000094d */ /* 0x004fea0003800000 */
[----:B------:R-:W-:Y:S05]  /*3130*/  BRA `(.L_x_54) ;  /* 0xfffffffc00ec7947 */ /* 0x000fea000383ffff */
.L_x_47:
[----:B------:R-:W-:Y:S05]  /*3140*/  BRA.U UP4, `(.L_x_55) ;  /* 0x0000001104a47547 */ /* 0x000fea000b800000 */
[----:B------:R-:W1:Y:S01]  /*3150*/  S2UR UR7, SR_CgaCtaId ;  /* 0x00000000000779c3 */ /* 0x000e620000008800 */
[----:B------:R-:W-:Y:S01]  /*3160*/  UMOV UR4, 0x40 ;  /* 0x0000004000047882 */ /* 0x000fe20000000000 */
[----:B------:R-:W-:Y:S01]  /*3170*/  NOP ;  /* 0x0000000000007918 */ /* 0x000fe20000000000 */
[----:B------:R-:W-:Y:S01]  /*3180*/  UMOV UR6, 0x400 ;  /* 0x0000040000067882 */ /* 0x000fe20000000000 */
[----:B-1----:R-:W-:Y:S02]  /*3190*/  ULEA UR5, UR7, UR4, 0x18 ;  /* 0x0000000407057291 */ /* 0x002fe4000f8ec0ff */
[----:B------:R-:W-:-:S07]  /*31a0*/  ULEA UR6, UR7, UR6, 0x18 ;  /* 0x0000000607067291 */ /* 0x000fce000f8ec0ff */
[----:B------:R-:W1:Y:S02]  /*31b0*/  LDS.U8 R3, [UR5+0x1c] ;  /* 0x00001c05ff037984 */ /* 0x000e640008000000 */
[----:B-1----:R-:W-:-:S13]  /*31c0*/  ISETP.NE.AND P0, PT, R3, RZ, PT ;  /* 0x000000ff0300720c */ /* 0x002fda0003f05270 */
[----:B------:R-:W-:Y:S05]  /*31d0*/  @P0 BRA `(.L_x_56) ;  /* 0x0000000400080947 */ /* 0x000fea0003800000 */
[----:B------:R-:W-:Y:S02]  /*31e0*/  UISETP.NE.U32.AND UP1, UPT, UR33, 0x1, UPT ;  /* 0x000000012100788c */ /* 0x000fe4000bf25070 */
[----:B------:R-:W-:-:S07]  /*31f0*/  UIADD3 UR7, UPT, UPT, UR5, 0x8, URZ ;  /* 0x0000000805077890 */ /* 0x000fce000fffe0ff */
[----:B------:R-:W-:Y:S05]  /*3200*/  BRA.U !UP1, `(.L_x_57) ;  /* 0x00000001099c7547 */ /* 0x000fea000b800000 */
[----:B------:R-:W-:Y:S01]  /*3210*/  ELECT P0, URZ, PT ;  /* 0x0000000000ff782f */ /* 0x000fe20003800000 */
[----:B------:R-:W-:-:S12]  /*3220*/  BSSY B0, `(.L_x_57) ;  /* 0x0000025000007945 */ /* 0x000fd80003800000 */
[----:B------:R-:W-:Y:S05]  /*3230*/  @!P0 BRA `(.L_x_58) ;  /* 0x00000000008c8947 */ /* 0x000fea0003800000 */
[----:B------:R-:W-:-:S05]  /*3240*/  UMOV UR4, 0x10 ;  /* 0x0000001000047882 */ /* 0x000fca0000000000 */
[----:B------:R-:W-:Y:S04]  /*3250*/  DEPBAR.LE SB1, 0x36 ;  /* 0x00009d800000791a */ /* 0x000fe80000000000 */
[----:B------:R-:W1:Y:S02]  /*3260*/  UTCATOMSWS.2CTA.FIND_AND_SET.ALIGN UP0, UR4, UR4 ;  /* 0x00000004000475e3 */ /* 0x000e640008200800 */
[----:B-1----:R-:W-:Y:S01]  /*3270*/  MOV R10, UR4 ;  /* 0x00000004000a7c02 */ /* 0x002fe20008000f00 */
[----:B------:R-:W-:Y:S06]  /*3280*/  BRA.U UP0, `(.L_x_59) ;  /* 0x0000000100187547 */ /* 0x000fec000b800000 */
.L_x_60:
[----:B------:R-:W-:Y:S05]  /*3290*/  NANOSLEEP 0x64 ;  /* 0x000000640000795d */ /* 0x000fea0003800000 */
[----:B------:R-:W-:-:S05]  /*32a0*/  UMOV UR4, 0x10 ;  /* 0x0000001000047882 */ /* 0x000fca0000000000 */
[----:B------:R-:W-:Y:S04]  /*32b0*/  DEPBAR.LE SB1, 0x36 ;  /* 0x00009d800000791a */ /* 0x000fe80000000000 */
[----:B------:R-:W1:Y:S02]  /*32c0*/  UTCATOMSWS.2CTA.FIND_AND_SET.ALIGN UP0, UR4, UR4 ;  /* 0x00000004000475e3 */ /* 0x000e640008200800 */
[----:B-1----:R-:W-:Y:S01]  /*32d0*/  MOV R10, UR4 ;  /* 0x00000004000a7c02 */ /* 0x002fe20008000f00 */
[----:B------:R-:W-:Y:S05]  /*32e0*/  BRA.U !UP0, `(.L_x_60) ;  /* 0xfffffffd08e87547 */ /* 0x000fea000b83ffff */
.L_x_59:
[----:B------:R-:W1:Y:S01]  /*32f0*/  LDS R6, [UR5+0x10] ;  /* 0x00001005ff067984 */ /* 0x000e620008000800 */
[----:B------:R-:W-:Y:S01]  /*3300*/  IMAD.U32 R3, RZ, RZ, UR6 ;  /* 0x00000006ff037e24 */ /* 0x000fe2000f8e00ff */
[----:B------:R-:W-:-:S03]  /*3310*/  MOV R4, UR34 ;  /* 0x0000002200047c02 */ /* 0x000fc60008000f00 */
[----:B------:R-:W-:Y:S01]  /*3320*/  VIADD R3, R3, 0x130 ;  /* 0x0000013003037836 */ /* 0x000fe20000000000 */
[----:B-1----:R-:W-:-:S04]  /*3330*/  SHF.L.U32 R6, R6, 0x1f, RZ ;  /* 0x0000001f06067819 */ /* 0x002fc800000006ff */
[----:B------:R-:W1:Y:S02]  /*3340*/  SYNCS.PHASECHK.TRANS64.TRYWAIT P0, [UR5+0x8], R6 ;  /* 0x00000806ff0075a7 */ /* 0x000e640008001105 */
[----:B-1----:R-:W-:Y:S05]  /*3350*/  @P0 BRA `(.L_x_61) ;  /* 0x0000000000080947 */ /* 0x002fea0003800000 */
[----:B------:R-:W1:Y:S02]  /*3360*/  SYNCS.PHASECHK.TRANS64.TRYWAIT P0, [UR5+0x8], R6 ;  /* 0x00000806ff0075a7 */ /* 0x000e640008001105 */
[----:B-1----:R-:W-:Y:S05]  /*3370*/  @!P0 BRA `(.L_x_62) ;  /* 0x0000005000b08947 */ /* 0x002fea0003800000 */
.L_x_61:
[----:B------:R-:W-:Y:S01]  /*3380*/  PRMT R4, R4, 0x654, R3 ;  /* 0x0000065404047816 */ /* 0x000fe20000000003 */
[----:B------:R-:W-:Y:S01]  /*3390*/  HFMA2 R3, -RZ, RZ, 0, 5.9604644775390625e-08 ;  /* 0x00000001ff037431 */ /* 0x000fe200000001ff */
[----:B------:R-:W-:Y:S01]  /*33a0*/  UPRMT UR4, UR34, 0x654, UR7 ;  /* 0x0000065422047896 */ /* 0x000fe20008000007 */
[----:B------:R-:W-:Y:S02]  /*33b0*/  IMAD.MOV.U32 R7, RZ, RZ, 0xffff ;  /* 0x0000ffffff077424 */ /* 0x000fe400078e00ff */
[----:B-1----:R-:W-:Y:S02]  /*33c0*/  IMAD.MOV.U32 R6, RZ, RZ, 0x4 ;  /* 0x00000004ff067424 */ /* 0x002fe400078e00ff */
[----:B------:R-:W-:Y:S01]  /*33d0*/  IMAD.SHL.U32 R9, R10, 0x20, RZ ;  /* 0x000000200a097824 */ /* 0x000fe200078e00ff */
[----:B------:R-:W-:Y:S02]  /*33e0*/  MOV R5, UR4 ;  /* 0x0000000400057c02 */ /* 0x000fe40008000f00 */
[-C--:B------:R-:W-:Y:S01]  /*33f0*/  SHF.L.U32 R8, R7, R10.reuse, RZ ;  /* 0x0000000a07087219 */ /* 0x080fe200000006ff */
[----:B------:R1:W-:Y:S01]  /*3400*/  SYNCS.ARRIVE.TRANS64.RED RZ, [UR4], R6 ;  /* 0x00000006ffff79a7 */ /* 0x0003e20008000404 */
[----:B------:R-:W-:Y:S01]  /*3410*/  SHF.L.U32 R7, R3, R10, RZ ;  /* 0x0000000a03077219 */ /* 0x000fe200000006ff */
[----:B------:R1:W-:Y:S04]  /*3420*/  STS [UR6+0x130], R9 ;  /* 0x00013009ff007988 */ /* 0x0003e80008000806 */
[----:B------:R1:W-:Y:S04]  /*3430*/  STAS [R4.64], R10 ;  /* 0x0000000a04007dbd */ /* 0x0003e8000c0008ff */
[----:B------:R1:W-:Y:S04]  /*3440*/  ATOMS.OR RZ, [UR5+0x14], R8 ;  /* 0x00001408ffff798c */ /* 0x0003e8000b000005 */
[----:B------:R1:W-:Y:S04]  /*3450*/  ATOMS.OR RZ, [UR5+0x18], R7 ;  /* 0x00001807ffff798c */ /* 0x0003e8000b000005 */
[----:B------:R1:W-:Y:S02]  /*3460*/  ATOMS.XOR RZ, [UR5+0x10], R3 ;  /* 0x00001003ffff798c */ /* 0x0003e4000b800005 */
.L_x_58:
[----:B------:R-:W-:Y:S05]  /*3470*/  BSYNC B0 ;  /* 0x0000000000007941 */ /* 0x000fea0003800000 */
.L_x_57:
[----:B------:R-:W-:Y:S05]  /*3480*/  BRA.U UP1, `(.L_x_63) ;  /* 0x00000001016c7547 */ /* 0x000fea000b800000 */
[----:B------:R-:W-:-:S03]  /*3490*/  UMOV UR4, 0xffffffff ;  /* 0xffffffff00047882 */ /* 0x000fc60000000000 */
[----:B------:R-:W-:Y:S05]  /*34a0*/  BRA.DIV UR4, `(.L_x_64) ;  /* 0x00000052047c7947 */ /* 0x000fea000b800000 */
[----:B------:R-:W-:-:S13]  /*34b0*/  ELECT P0, URZ, PT ;  /* 0x0000000000ff782f */ /* 0x000fda0003800000 */
.L_x_150:
[----:B------:R-:W-:Y:S05]  /*34c0*/  @!P0 BRA `(.L_x_63) ;  /* 0x00000000005c8947 */ /* 0x000fea0003800000 */
[----:B-1----:R-:W1:Y:S02]  /*34d0*/  LDS R4, [UR5+0x10] ;  /* 0x00001005ff047984 */ /* 0x002e640008000800 */
[----:B-1----:R-:W-:-:S04]  /*34e0*/  SHF.L.U32 R4, R4, 0x1f, RZ ;  /* 0x0000001f04047819 */ /* 0x002fc800000006ff */
[----:B------:R-:W1:Y:S02]  /*34f0*/  SYNCS.PHASECHK.TRANS64.TRYWAIT P0, [UR5+0x8], R4 ;  /* 0x00000804ff0075a7 */ /* 0x000e640008001105 */
[----:B-1----:R-:W-:Y:S05]  /*3500*/  @P0 BRA `(.L_x_65) ;  /* 0x0000000000080947 */ /* 0x002fea0003800000 */
[----:B------:R-:W1:Y:S02]  /*3510*/  SYNCS.PHASECHK.TRANS64.TRYWAIT P0, [UR5+0x8], R4 ;  /* 0x00000804ff0075a7 */ /* 0x000e640008001105 */
[----:B-1----:R-:W-:Y:S05]  /*3520*/  @!P0 BRA `(.L_x_66) ;  /* 0x0000005000808947 */ /* 0x002fea0003800000 */
.L_x_65:
[----:B------:R-:W2:Y:S01]  /*3530*/  LDS R6, [UR6+0x130] ;  /* 0x00013006ff067984 */ /* 0x000ea20008000800 */
[----:B-1----:R-:W-:Y:S02]  /*3540*/  HFMA2 R3, -RZ, RZ, 0, 5.9604644775390625e-08 ;  /* 0x00000001ff037431 */ /* 0x002fe400000001ff */
[----:B------:R-:W-:Y:S01]  /*3550*/  IMAD.MOV.U32 R4, RZ, RZ, 0xffff ;  /* 0x0000ffffff047424 */ /* 0x000fe200078e00ff */
[----:B------:R-:W-:Y:S01]  /*3560*/  UPRMT UR4, UR34, 0x654, UR7 ;  /* 0x0000065422047896 */ /* 0x000fe20008000007 */
[----:B--2---:R-:W-:-:S03]  /*3570*/  IMAD.SHL.U32 R5, R6, 0x20, RZ ;  /* 0x0000002006057824 */ /* 0x004fc600078e00ff */
[-C--:B------:R-:W-:Y:S02]  /*3580*/  SHF.L.U32 R4, R4, R6.reuse, RZ ;  /* 0x0000000604047219 */ /* 0x080fe400000006ff */
[----:B------:R-:W-:Y:S01]  /*3590*/  SHF.L.U32 R6, R3, R6, RZ ;  /* 0x0000000603067219 */ /* 0x000fe200000006ff */
[----:B------:R2:W-:Y:S04]  /*35a0*/  STS [UR6+0x130], R5 ;  /* 0x00013005ff007988 */ /* 0x0005e80008000806 */
[----:B------:R2:W-:Y:S04]  /*35b0*/  ATOMS.OR RZ, [UR5+0x14], R4 ;  /* 0x00001404ffff798c */ /* 0x0005e8000b000005 */
[----:B------:R2:W-:Y:S01]  /*35c0*/  ATOMS.OR RZ, [UR5+0x18], R6 ;  /* 0x00001806ffff798c */ /* 0x0005e2000b000005 */
[----:B------:R-:W-:Y:S03]  /*35d0*/  SYNCS.ARRIVE.TRANS64.RED.A1T0 RZ, [UR4], RZ ;  /* 0x000000ffffff79a7 */ /* 0x000fe60008100404 */
[----:B------:R2:W-:Y:S01]  /*35e0*/  ATOMS.XOR RZ, [UR5+0x10], R3 ;  /* 0x00001003ffff798c */ /* 0x0005e2000b800005 */
[----:B------:R-:W-:Y:S05]  /*35f0*/  BRA `(.L_x_63) ;  /* 0x0000000000107947 */ /* 0x000fea0003800000 */
.L_x_56:
[----:B------:R-:W-:Y:S02]  /*3600*/  MOV R3, 0xffffffff ;  /* 0xffffffff00037802 */ /* 0x000fe40000000f00 */
[----:B------:R-:W-:-:S03]  /*3610*/  MOV R4, 0x3640 ;  /* 0x0000364000047802 */ /* 0x000fc60000000f00 */
[----:B------:R1:W-:Y:S04]  /*3620*/  STS [UR6+0x130], R3 ;  /* 0x00013003ff007988 */ /* 0x0003e80008000806 */
[----:B-1---5:R-:W-:Y:S05]  /*3630*/  CALL.REL.NOINC `($__internal_1_$__cuda_sm10x_tcgen05_guardrail_trap_phase_invalid_during_alloc) ;  /* 0x0000005400e07944 */ /* 0x022fea0003c00000 */
.L_x_63:
[----:B------:R-:W-:Y:S05]  /*3640*/  WARPSYNC.ALL ;  /* 0x0000000000007948 */ /* 0x000fea0003800000 */
[----:B------:R-:W3:Y:S01]  /*3650*/  S2UR UR4, SR_CgaCtaId ;  /* 0x00000000000479c3 */ /* 0x000ee20000008800 */
[----:B------:R-:W-:Y:S01]  /*3660*/  UMOV UR17, 0x400 ;  /* 0x0000040000117882 */ /* 0x000fe20000000000 */
[----:B------:R-:W-:-:S06]  /*3670*/  NOP ;  /* 0x0000000000007918 */ /* 0x000fcc0000000000 */
[----:B------:R-:W-:Y:S06]  /*3680*/  BAR.ARV 0x6, 0xa0 ;  /* 0x0182800000007b1d */ /* 0x000fec0000002000 */
[----:B------:R-:W4:Y:S01]  /*3690*/  LDCU UR6, c[0x0][0x38c] ;  /* 0x00007180ff0677ac */ /* 0x000f220008000800 */
[----:B------:R-:W-:Y:S01]  /*36a0*/  LOP3.LUT R0, R0, 0xffff, RZ, 0xc0, !PT ;  /* 0x0000ffff00007812 */ /* 0x000fe200078ec0ff */
[----:B-1----:R-:W-:Y:S01]  /*36b0*/  IMAD.MOV.U32 R9, RZ, RZ, 0x1 ;  /* 0x00000001ff097424 */ /* 0x002fe200078e00ff */
[----:B------:R-:W-:Y:S01]  /*36c0*/  LOP3.LUT R2, R2, 0xffff, RZ, 0xc0, !PT ;  /* 0x0000ffff02027812 */ /* 0x000fe200078ec0ff */
[----:B------:R-:W-:Y:S01]  /*36d0*/  IMAD.MOV.U32 R8, RZ, RZ, RZ ;  /* 0x000000ffff087224 */ /* 0x000fe200078e00ff */
[----:B------:R-:W-:Y:S01]  /*36e0*/  R2UR UR30, R0 ;  /* 0x00000000001e72ca */ /* 0x000fe200000e0000 */
[----:B------:R-:W-:Y:S01]  /*36f0*/  UMOV UR24, URZ ;  /* 0x000000ff00187c82 */ /* 0x000fe20008000000 */
[----:B------:R-:W-:Y:S01]  /*3700*/  R2UR UR20, R2 ;  /* 0x00000000021472ca */ /* 0x000fe200000e0000 */
[----:B------:R-:W-:Y:S01]  /*3710*/  UMOV UR15, URZ ;  /* 0x000000ff000f7c82 */ /* 0x000fe20008000000 */
[----:B------:R-:W-:Y:S01]  /*3720*/  UMOV UR14, URZ ;  /* 0x000000ff000e7c82 */ /* 0x000fe20008000000 */
[----:B---3--:R-:W-:-:S02]  /*3730*/  ULEA UR17, UR4, UR17, 0x18 ;  /* 0x0000001104117291 */ /* 0x008fc4000f8ec0ff */
[----:B------:R-:W-:Y:S02]  /*3740*/  UISETP.NE.AND UP3, UPT, UR33, URZ, UPT ;  /* 0x000000ff2100728c */ /* 0x000fe4000bf65270 */
[----:B------:R-:W-:Y:S02]  /*3750*/  UIADD3 UR5, UPT, UPT, UR17, 0x6400, URZ ;  /* 0x0000640011057890 */ /* 0x000fe4000fffe0ff */
[----:B------:R-:W-:Y:S02]  /*3760*/  UIADD3 UR4, UPT, UPT, UR17, 0xe400, URZ ;  /* 0x0000e40011047890 */ /* 0x000fe4000fffe0ff */
[----:B----4-:R-:W-:Y:S01]  /*3770*/  UIADD3 UR6, UPT, UPT, UR6, 0x1f, URZ ;  /* 0x0000001f06067890 */ /* 0x010fe2000fffe0ff */
[----:B--2---:R-:W1:Y:S01]  /*3780*/  LDS R3, [UR17+0x130] ;  /* 0x00013011ff037984 */ /* 0x004e620008000800 */
[----:B------:R-:W-:Y:S02]  /*3790*/  USHF.R.U32.HI UR5, URZ, 0x4, UR5 ;  /* 0x00000004ff057899 */ /* 0x000fe40008011605 */
[----:B------:R-:W-:-:S02]  /*37a0*/  USHF.R.S32.HI UR25, URZ, 0x1f, UR6 ;  /* 0x0000001fff197899 */ /* 0x000fc40008011406 */
[----:B------:R-:W-:Y:S02]  /*37b0*/  USHF.R.U32.HI UR4, URZ, 0x4, UR4 ;  /* 0x00000004ff047899 */ /* 0x000fe40008011604 */
[----:B------:R-:W-:Y:S02]  /*37c0*/  ULEA.HI UR25, UR25, UR6, URZ, 0x5 ;  /* 0x0000000619197291 */ /* 0x000fe4000f8f28ff */
[----:B------:R-:W-:Y:S02]  /*37d0*/  ULOP3.LUT UR5, UR5, 0x3fff, URZ, 0xc0, !UPT ;  /* 0x00003fff05057892 */ /* 0x000fe4000f8ec0ff */
[----:B------:R-:W-:Y:S02]  /*37e0*/  USHF.R.S32.HI UR25, URZ, 0x5, UR25 ;  /* 0x00000005ff197899 */ /* 0x000fe40008011419 */
[----:B------:R-:W-:Y:S02]  /*37f0*/  ULOP3.LUT UR22, UR4, 0x3fff, URZ, 0xc0, !UPT ;  /* 0x00003fff04167892 */ /* 0x000fe4000f8ec0ff */
[----:B------:R-:W-:-:S02]  /*3800*/  UISETP.LT.AND UP0, UPT, UR25, 0x1, UPT ;  /* 0x000000011900788c */ /* 0x000fc4000bf01270 */
[----:B------:R-:W-:Y:S02]  /*3810*/  ULOP3.LUT UR21, UR5, 0x10000, URZ, 0xfc, !UPT ;  /* 0x0001000005157892 */ /* 0x000fe4000f8efcff */
[----:B------:R-:W-:Y:S02]  /*3820*/  ULOP3.LUT UR22, UR22, 0x10000, URZ, 0xfc, !UPT ;  /* 0x0001000016167892 */ /* 0x000fe4000f8efcff */
[----:B------:R-:W-:Y:S01]  /*3830*/  USEL UR31, UR25, 0x1, !UP0 ;  /* 0x00000001191f7887 */ /* 0x000fe2000c000000 */
[----:B------:R-:W-:Y:S01]  /*3840*/  UMOV UR28, 0x0 ;  /* 0x00000000001c7882 */ /* 0x000fe20000000000 */
[----:B------:R-:W-:Y:S01]  /*3850*/  UMOV UR29, 0x10100010 ;  /* 0x10100010001d7882 */ /* 0x000fe20000000000 */
[----:B------:R-:W-:Y:S01]  /*3860*/  UMOV UR26, 0x0 ;  /* 0x00000000001a7882 */ /* 0x000fe20000000000 */
[----:B------:R-:W-:Y:S01]  /*3870*/  UMOV UR27, 0x10100010 ;  /* 0x10100010001b7882 */ /* 0x000fe20000000000 */
[----:B-1----:R-:W-:Y:S02]  /*3880*/  R2UR UR32, R3 ;  /* 0x00000000032072ca */ /* 0x002fe400000e0000 */
[----:B------:R-:W-:-:S13]  /*3890*/  CS2R R2, SRZ ;  /* 0x0000000000027805 */ /* 0x000fda000001ff00 */
.L_x_74:
[C---:B------:R-:W-:Y:S02]  /*38a0*/  LEA R0, R8.reuse, UR17, 0x3 ;  /* 0x0000001108007c11 */ /* 0x040fe4000f8e18ff */
[----:B------:R-:W-:Y:S02]  /*38b0*/  SHF.L.U32 R5, R3, 0x1f, RZ ;  /* 0x0000001f03057819 */ /* 0x000fe400000006ff */
[----:B------:R-:W-:Y:S02]  /*38c0*/  LEA R4, R8, UR17, 0x4 ;  /* 0x0000001108047c11 */ /* 0x000fe4000f8e20ff */
[----:B------:R-:W1:Y:S02]  /*38d0*/  SYNCS.PHASECHK.TRANS64.TRYWAIT P0, [R0+URZ+0x80], R5 ;  /* 0x00008005000075a7 */ /* 0x000e6400080011ff */
[----:B-1-3--:R-:W-:Y:S05]  /*38e0*/  @!P0 BRA `(.L_x_67) ;  /* 0x0000004c00a88947 */ /* 0x00afea0003800000 */
.L_x_151:
[----:B-1----:R-:W1:Y:S01]  /*38f0*/  LDS.128 R4, [R4+0x110] ;  /* 0x0001100004047984 */ /* 0x002e620000000c00 */
[----:B------:R-:W-:Y:S02]  /*3900*/  VIADD R0, R0, 0x90 ;  /* 0x0000009000007836 */ /* 0x000fe40000000000 */
[----:B------:R-:W-:Y:S01]  /*3910*/  VIADD R8, R8, 0x1 ;  /* 0x0000000108087836 */ /* 0x000fe20000000000 */
[----:B------:R-:W-:Y:S01]  /*3920*/  @!PT LDS RZ, [RZ] ;  /* 0x00000000fffff984 */ /* 0x000fe20000000800 */
[----:B------:R-:W-:Y:S01]  /*3930*/  @!PT LDS RZ, [RZ] ;  /* 0x00000000fffff984 */ /* 0x000fe20000000800 */
[----:B------:R-:W-:Y:S01]  /*3940*/  @!PT LDS RZ, [RZ] ;  /* 0x00000000fffff984 */ /* 0x000fe20000000800 */
[----:B------:R-:W-:Y:S01]  /*3950*/  @!PT LDS RZ, [RZ] ;  /* 0x00000000fffff984 */ /* 0x000fe20000000800 */
[----:B------:R2:W-:Y:S06]  /*3960*/  MEMBAR.ALL.CTA ;  /* 0x0000000000007992 */ /* 0x0005ec0000008000 */
[----:B--2---:R-:W2:Y:S01]  /*3970*/  FENCE.VIEW.ASYNC.S ;  /* 0x00000000000073c6 */ /* 0x004ea20000000000 */
[----:B------:R-:W-:-:S04]  /*3980*/  PRMT R0, RZ, 0x654, R0 ;  /* 0x00000654ff007816 */ /* 0x000fc80000000000 */
[----:B--2---:R2:W-:Y:S01]  /*3990*/  SYNCS.ARRIVE.TRANS64.RED.A1T0 RZ, [R0+URZ], RZ ;  /* 0x000000ff00ff79a7 */ /* 0x0045e200081004ff */
[----:B-1----:R-:W-:Y:S01]  /*39a0*/  LOP3.LUT P1, RZ, R6, 0x1, RZ, 0xc0, !PT ;  /* 0x0000000106ff7812 */ /* 0x002fe2000782c0ff */
[----:B--2---:R-:W-:-:S12]  /*39b0*/  BRA.U UP3, `(.L_x_68) ;  /* 0x0000000103e07547 */ /* 0x004fd8000b800000 */
[----:B------:R-:W1:Y:S01]  /*39c0*/  LDCU UR4, c[0x0][0x38c] ;  /* 0x00007180ff0477ac */ /* 0x000e620008000800 */
[----:B------:R-:W-:Y:S02]  /*39d0*/  PLOP3.LUT P2, PT, PT, PT, PT, 0x80, 0x8 ;  /* 0x000000000008781c */ /* 0x000fe40003f4f070 */
[----:B------:R-:W-:Y:S01]  /*39e0*/  SHF.L.U32 R5, R9, 0x1f, RZ ;  /* 0x0000001f09057819 */ /* 0x000fe200000006ff */
[----:B------:R-:W-:Y:S02]  /*39f0*/  ULEA UR23, UR24, UR17, 0x3 ;  /* 0x0000001118177291 */ /* 0x000fe4000f8e18ff */
[----:B------:R-:W-:Y:S02]  /*3a00*/  ULEA UR18, UR24, UR32, 0x6 ;  /* 0x0000002018127291 */ /* 0x000fe4000f8e30ff */
[----:B-1----:R-:W-:-:S06]  /*3a10*/  UISETP.GE.AND UP0, UPT, UR4, 0x1, UPT ;  /* 0x000000010400788c */ /* 0x002fcc000bf06270 */
[----:B------:R-:W-:-:S05]  /*3a20*/  PLOP3.LUT P0, PT, PT, PT, UP0, 0x80, 0x8 ;  /* 0x000000000008781c */ /* 0x000fca0003f0f008 */
[----:B------:R-:W-:-:S08]  /*3a30*/  @UP0 ULEA UR4, UR15, UR17, 0x3 ;  /* 0x000000110f040291 */ /* 0x000fd0000f8e18ff */
[----:B------:R-:W-:-:S04]  /*3a40*/  @P0 SHF.L.U32 R0, R2, 0x1f, RZ ;  /* 0x0000001f02000819 */ /* 0x000fc800000006ff */
[----:B------:R1:W2:Y:S01]  /*3a50*/  @P0 SYNCS.PHASECHK.TRANS64.TRYWAIT P2, [UR4], R0 ;  /* 0x00000000ff0005a7 */ /* 0x0002a20008041104 */
[----:B------:R-:W3:Y:S02]  /*3a60*/  SYNCS.PHASECHK.TRANS64.TRYWAIT P0, [UR23+0xc0], R5 ;  /* 0x0000c005ff0075a7 */ /* 0x000ee40008001117 */
[----:B-123--:R-:W-:Y:S05]  /*3a70*/  @!P0 BRA `(.L_x_69) ;  /* 0x0000004c00588947 */ /* 0x00efea0003800000 */
.L_x_153:
[----:B------:R-:W-:Y:S01]  /*3a80*/  UMOV UR19, UR14 ;  /* 0x0000000e00137c82 */ /* 0x000fe20008000000 */
[----:B------:R-:W-:Y:S05]  /*3a90*/  BRA.U !UP0, `(.L_x_70) ;  /* 0x0000000108987547 */ /* 0x000fea000b800000 */
[----:B------:R-:W-:Y:S02]  /*3aa0*/  UIADD3 UR19, UPT, UPT, UR31, UR14, URZ ;  /* 0x0000000e1f137290 */ /* 0x000fe4000fffe0ff */
[----:B------:R-:W-:Y:S01]  /*3ab0*/  UPLOP3.LUT UP2, UPT, UPT, UPT, UPT, 0x40, 0x4 ;  /* 0x000000000004789c */ /* 0x000fe20003f4e870 */
[----:B------:R-:W-:Y:S01]  /*3ac0*/  UMOV UR16, UR25 ;  /* 0x0000001900107c82 */ /* 0x000fe20008000000 */
[----:B------:R-:W-:-:S09]  /*3ad0*/  UMOV UR6, UR15 ;  /* 0x0000000f00067c82 */ /* 0x000fd20008000000 */
.L_x_73:
[----:B--2---:R-:W-:Y:S01]  /*3ae0*/  ULEA UR5, UR6, UR17, 0x3 ;  /* 0x0000001106057291 */ /* 0x004fe2000f8e18ff */
[----:B---3--:R-:W-:Y:S11]  /*3af0*/  @P2 BRA `(.L_x_71) ;  /* 0x00000000000c2947 */ /* 0x008ff60003800000 */
[----:B-1----:R-:W-:Y:S04]  /*3b00*/  SHF.L.U32 R5, R2, 0x1f, RZ ;  /* 0x0000001f02057819 */ /* 0x002fe800000006ff */
[----:B------:R-:W1:Y:S02]  /*3b10*/  SYNCS.PHASECHK.TRANS64.TRYWAIT P0, [UR5], R5 ;  /* 0x00000005ff0075a7 */ /* 0x000e640008001105 */
[----:B-1----:R-:W-:Y:S05]  /*3b20*/  @!P0 BRA `(.L_x_72) ;  /* 0x0000004c00448947 */ /* 0x002fea0003800000 */
.L_x_71:
[----:B------:R-:W-:Y:S01]  /*3b30*/  UISETP.NE.AND UP0, UPT, UR16, 0x1, UPT ;  /* 0x000000011000788c */ /* 0x000fe2000bf05270 */
[----:B------:R-:W-:Y:S01]  /*3b40*/  PLOP3.LUT P2, PT, PT, PT, PT, 0x80, 0x8 ;  /* 0x000000000008781c */ /* 0x000fe20003f4f070 */
[----:B------:R-:W-:Y:S02]  /*3b50*/  UIADD3 UR4, UPT, UPT, UR6, 0x1, URZ ;  /* 0x0000000106047890 */ /* 0x000fe4000fffe0ff */
[----:B------:R-:W-:Y:S02]  /*3b60*/  ULEA UR12, UR6, UR22, 0x7 ;  /* 0x00000016060c7291 */ /* 0x000fe4000f8e38ff */
[----:B------:R-:W-:Y:S01]  /*3b70*/  UISETP.NE.AND UP1, UPT, UR4, 0x4, UPT ;  /* 0x000000040400788c */ /* 0x000fe2000bf25270 */
[----:B------:R-:W-:Y:S01]  /*3b80*/  PLOP3.LUT P0, PT, PT, PT, UP0, 0x80, 0x8 ;  /* 0x000000000008781c */ /* 0x000fe20003f0f008 */
[----:B------:R-:W-:Y:S02]  /*3b90*/  UIADD3 UR10, UPT, UPT, UR12, 0x2, URZ ;  /* 0x000000020c0a7890 */ /* 0x000fe4000fffe0ff */
[----:B------:R-:W-:Y:S02]  /*3ba0*/  USEL UR7, URZ, 0x1, UP1 ;  /* 0x00000001ff077887 */ /* 0x000fe40008800000 */
[----:B------:R-:W-:Y:S02]  /*3bb0*/  USEL UR15, UR4, URZ, UP1 ;  /* 0x000000ff040f7287 */ /* 0x000fe40008800000 */
[----:B------:R-:W-:Y:S02]  /*3bc0*/  UIADD3 UR14, UPT, UPT, UR14, 0x1, URZ ;  /* 0x000000010e0e7890 */ /* 0x000fe4000fffe0ff */
[----:B------:R-:W-:Y:S01]  /*3bd0*/  @UP0 ULEA UR4, UR15, UR17, 0x3 ;  /* 0x000000110f040291 */ /* 0x000fe2000f8e18ff */
[----:B------:R-:W-:Y:S01]  /*3be0*/  LOP3.LUT R2, R2, UR7, RZ, 0x3c, !PT ;  /* 0x0000000702027c12 */ /* 0x000fe2000f8e3cff */
[----:B------:R-:W-:Y:S01]  /*3bf0*/  UIADD3 UR7, UPT, UPT, UR5, 0x20, URZ ;  /* 0x0000002005077890 */ /* 0x000fe2000fffe0ff */
[----:B------:R-:W-:Y:S02]  /*3c00*/  UMOV UR13, 0x80004020 ;  /* 0x80004020000d7882 */ /* 0x000fe40000000000 */
[----:B-1----:R-:W-:Y:S01]  /*3c10*/  @P0 SHF.L.U32 R0, R2, 0x1f, RZ ;  /* 0x0000001f02000819 */ /* 0x002fe200000006ff */
[----:B------:R-:W-:Y:S01]  /*3c20*/  UMOV UR5, 0x80004020 ;  /* 0x8000402000057882 */ /* 0x000fe20000000000 */
[----:B------:R-:W-:Y:S01]  /*3c30*/  UMOV UR11, 0x80004020 ;  /* 0x80004020000b7882 */ /* 0x000fe20000000000 */
[----:B------:R-:W-:Y:S01]  /*3c40*/  UMOV UR9, 0x80004020 ;  /* 0x8000402000097882 */ /* 0x000fe20000000000 */
[----:B------:R2:W3:Y:S01]  /*3c50*/  @P0 SYNCS.PHASECHK.TRANS64.TRYWAIT P2, [UR4], R0 ;  /* 0x00000000ff0005a7 */ /* 0x0004e20008041104 */
[----:B------:R-:W-:Y:S02]  /*3c60*/  ULEA UR4, UR6, UR21, 0x9 ;  /* 0x0000001506047291 */ /* 0x000fe4000f8e48ff */
[----:B------:R-:W-:Y:S02]  /*3c70*/  UISETP.NE.AND UP0, UPT, UR14, UR19, UPT ;  /* 0x000000130e00728c */ /* 0x000fe4000bf05270 */
[----:B------:R-:W-:Y:S02]  /*3c80*/  UIADD3 UR8, UPT, UPT, UR4, 0x2, URZ ;  /* 0x0000000204087890 */ /* 0x000fe4000fffe0ff */
[----:B------:R-:W-:Y:S01]  /*3c90*/  UIADD3 UR16, UPT, UPT, UR16, -0x1, URZ ;  /* 0xffffffff10107890 */ /* 0x000fe2000fffe0ff */
[----:B------:R-:W-:Y:S02]  /*3ca0*/  UMOV UR6, UR15 ;  /* 0x0000000f00067c82 */ /* 0x000fe40008000000 */
[----:B------:R2:W-:Y:S01]  /*3cb0*/  UTCHMMA.2CTA gdesc[UR4], gdesc[UR12], tmem[UR18], tmem[UR28], idesc[UR29], UP2 ;  /* 0x00ff1c0c040075ea */ /* 0x0005e20009200012 */
[----:B------:R-:W-:Y:S03]  /*3cc0*/  UPLOP3.LUT UP2, UPT, UPT, UPT, UPT, 0x80, 0x8 ;  /* 0x000000000008789c */ /* 0x000fe60003f4f070 */
[----:B------:R2:W-:Y:S01]  /*3cd0*/  UTCHMMA.2CTA gdesc[UR8], gdesc[UR10], tmem[UR18], tmem[UR26], idesc[UR27], UPT ;  /* 0x00ff1a0a080075ea */ /* 0x0005e2000ba00012 */
[----:B------:R2:W-:Y:S01]  /*3ce0*/  UTCBAR.2CTA.MULTICAST [UR7], URZ, UR20 ;  /* 0x000000ff070073e9 */ /* 0x0005e20008200814 */
[----:B------:R-:W-:Y:S06]  /*3cf0*/  BRA.U UP0, `(.L_x_73) ;  /* 0xfffffffd00787547 */ /* 0x000fec000b83ffff */
.L_x_70:
[----:B--2---:R-:W-:Y:S01]  /*3d00*/  UIADD3 UR4, UPT, UPT, UR23, 0xa0, URZ ;  /* 0x000000a017047890 */ /* 0x004fe2000fffe0ff */
[----:B------:R-:W-:-:S08]  /*3d10*/  UMOV UR14, UR19 ;  /* 0x00000013000e7c82 */ /* 0x000fd00008000000 */
[----:B------:R2:W-:Y:S01]  /*3d20*/  UTCBAR.2CTA.MULTICAST [UR4], URZ, UR30 ;  /* 0x000000ff040073e9 */ /* 0x0005e2000820081e */
[----:B------:R-:W-:Y:S02]  /*3d30*/  NOP ;  /* 0x0000000000007918 */ /* 0x000fe40000000000 */
.L_x_68:
[----:B--2---:R-:W-:Y:S01]  /*3d40*/  UIADD3 UR4, UPT, UPT, UR24, 0x1, URZ ;  /* 0x0000000118047890 */ /* 0x004fe2000fffe0ff */
[----:B------:R-:W-:-:S03]  /*3d50*/  ISETP.NE.AND P0, PT, R8, 0x2, PT ;  /* 0x000000020800780c */ /* 0x000fc60003f05270 */
[----:B------:R-:W-:Y:S01]  /*3d60*/  UISETP.NE.AND UP0, UPT, UR4, 0x4, UPT ;  /* 0x000000040400788c */ /* 0x000fe2000bf05270 */
[----:B-1----:R-:W-:Y:S02]  /*3d70*/  SEL R0, RZ, 0x1, P0 ;  /* 0x00000001ff007807 */ /* 0x002fe40000000000 */
[----:B------:R-:W-:Y:S01]  /*3d80*/  SEL R8, R8, RZ, P0 ;  /* 0x000000ff08087207 */ /* 0x000fe20000000000 */
[----:B------:R-:W-:Y:S01]  /*3d90*/  USEL UR5, URZ, 0x1, UP0 ;  /* 0x00000001ff057887 */ /* 0x000fe20008000000 */
[----:B------:R-:W-:Y:S01]  /*3da0*/  LOP3.LUT R3, R3, R0, RZ, 0x3c, !PT ;  /* 0x0000000003037212 */ /* 0x000fe200078e3cff */
[----:B------:R-:W-:-:S04]  /*3db0*/  USEL UR24, UR4, URZ, UP0 ;  /* 0x000000ff04187287 */ /* 0x000fc80008000000 */
[----:B------:R-:W-:Y:S01]  /*3dc0*/  LOP3.LUT R9, R9, UR5, RZ, 0x3c, !PT ;  /* 0x0000000509097c12 */ /* 0x000fe2000f8e3cff */
[----:B------:R-:W-:Y:S07]  /*3dd0*/  @P1 BRA `(.L_x_74) ;  /* 0xfffffff800b01947 */ /* 0x000fee000383ffff */
[----:B------:R-:W1:Y:S01]  /*3de0*/  S2UR UR8, SR_CgaCtaId ;  /* 0x00000000000879c3 */ /* 0x000e620000008800 */
[----:B------:R-:W-:Y:S01]  /*3df0*/  ELECT P0, URZ, PT ;  /* 0x0000000000ff782f */ /* 0x000fe20003800000 */
[----:B------:R-:W-:Y:S01]  /*3e00*/  HFMA2 R0, -RZ, RZ, 0, 5.9604644775390625e-08 ;  /* 0x00000001ff007431 */ /* 0x000fe200000001ff */
[----:B------:R-:W-:-:S05]  /*3e10*/  UMOV UR4, 0x40 ;  /* 0x0000004000047882 */ /* 0x000fca0000000000 */
[----:B------:R-:W-:Y:S01]  /*3e20*/  UVIRTCOUNT.DEALLOC.SMPOOL 0x80 ;  /* 0x000000800000784c */ /* 0x000fe20000000000 */
[----:B------:R-:W-:Y:S02]  /*3e30*/  UISETP.NE.AND UP1, UPT, UR33, URZ, UPT ;  /* 0x000000ff2100728c */ /* 0x000fe4000bf25270 */
[----:B-1----:R-:W-:-:S09]  /*3e40*/  ULEA UR8, UR8, UR4, 0x18 ;  /* 0x0000000408087291 */ /* 0x002fd2000f8ec0ff */
[----:B------:R1:W-:Y:S01]  /*3e50*/  @P0 STS.U8 [UR8+0x1c], R0 ;  /* 0x00001c00ff000988 */ /* 0x0003e20008000008 */
[----:B------:R-:W-:Y:S05]  /*3e60*/  BRA.U UP1, `(.L_x_75) ;  /* 0x0000000101a07547 */ /* 0x000fea000b800000 */
[----:B------:R-:W-:Y:S01]  /*3e70*/  UIADD3 UR7, UPT, UPT, UR17, 0xc0, URZ ;  /* 0x000000c011077890 */ /* 0x000fe2000fffe0ff */
[----:B------:R-:W-:-:S03]  /*3e80*/  SHF.L.U32 R3, R9, 0x1f, RZ ;  /* 0x0000001f09037819 */ /* 0x000fc600000006ff */
[----:B------:R-:W-:-:S09]  /*3e90*/  ULEA UR4, UR24, UR7, 0x3 ;  /* 0x0000000718047291 */ /* 0x000fd2000f8e18ff */
[----:B------:R-:W2:Y:S02]  /*3ea0*/  SYNCS.PHASECHK.TRANS64.TRYWAIT P0, [UR4], R3 ;  /* 0x00000003ff0075a7 */ /* 0x000ea40008001104 */
[----:B--2---:R-:W-:Y:S05]  /*3eb0*/  @!P0 BRA `(.L_x_76) ;  /* 0x0000004800788947 */ /* 0x004fea0003800000 */
.L_x_156:
        /* <DEDUP_REMOVED lines=9> */
.L_x_158:
        /* <DEDUP_REMOVED lines=9> */
.L_x_160:
[----:B------:R-:W-:-:S04]  /*3fe0*/  UIADD3 UR4, UPT, UPT, UR4, 0x1, URZ ;  /* 0x0000000104047890 */ /* 0x000fc8000fffe0ff */
[----:B------:R-:W-:-:S04]  /*3ff0*/  UISETP.NE.AND UP0, UPT, UR4, 0x4, UPT ;  /* 0x000000040400788c */ /* 0x000fc8000bf05270 */
[----:B------:R-:W-:Y:S02]  /*4000*/  USEL UR5, URZ, 0x1, UP0 ;  /* 0x00000001ff057887 */ /* 0x000fe40008000000 */
[----:B------:R-:W-:-:S04]  /*4010*/  USEL UR4, UR4, URZ, UP0 ;  /* 0x000000ff04047287 */ /* 0x000fc80008000000 */
[----:B------:R-:W-:Y:S01]  /*4020*/  ULEA UR4, UR4, UR7, 0x3 ;  /* 0x0000000704047291 */ /* 0x000fe2000f8e18ff */
[----:B-1----:R-:W-:-:S04]  /*4030*/  LOP3.LUT R3, R2, UR5, RZ, 0x3c, !PT ;  /* 0x0000000502037c12 */ /* 0x002fc8000f8e3cff */
[----:B------:R-:W-:Y:S01]  /*4040*/  SHF.L.U32 R3, R3, 0x1f, RZ ;  /* 0x0000001f03037819 */ /* 0x000fe200000006ff */
[----:B------:R-:W-:-:S04]  /*4050*/  IMAD.U32 R0, RZ, RZ, UR4 ;  /* 0x00000004ff007e24 */ /* 0x000fc8000f8e00ff */
[----:B------:R1:W2:Y:S03]  /*4060*/  SYNCS.PHASECHK.TRANS64.TRYWAIT P0, [R0+URZ], R3 ;  /* 0x00000003000075a7 */ /* 0x0002a600080011ff */
[----:B--2---:R-:W-:Y:S05]  /*4070*/  @!P0 NANOSLEEP.SYNCS 0x989680 ;  /* 0x009896800000895d */ /* 0x004fea0003900000 */
[----:B------:R-:W2:Y:S02]  /*4080*/  @!P0 SYNCS.PHASECHK.TRANS64 P0, [R0+URZ], R3 ;  /* 0x00000003000085a7 */ /* 0x000ea400080010ff */
[----:B--2---:R-:W-:Y:S05]  /*4090*/  @P0 BRA `(.L_x_79) ;  /* 0x0000000000200947 */ /* 0x004fea0003800000 */
.L_x_80:
[----:B--2---:R2:W4:Y:S02]  /*40a0*/  SYNCS.PHASECHK.TRANS64.TRYWAIT P0, [R0+URZ], R3 ;  /* 0x00000003000075a7 */ /* 0x00452400080011ff */
[----:B----4-:R-:W-:Y:S05]  /*40b0*/  @!P0 NANOSLEEP.SYNCS 0x989680 ;  /* 0x009896800000895d */ /* 0x010fea0003900000 */
[----:B------:R-:W4:Y:S02]  /*40c0*/  @!P0 SYNCS.PHASECHK.TRANS64 P0, [R0+URZ], R3 ;  /* 0x00000003000085a7 */ /* 0x000f2400080010ff */
[----:B----4-:R-:W-:Y:S05]  /*40d0*/  @!P0 BRA `(.L_x_80) ;  /* 0xfffffffc00f08947 */ /* 0x010fea000383ffff */
[----:B------:R-:W-:Y:S05]  /*40e0*/  BRA `(.L_x_79) ;  /* 0x00000000000c7947 */ /* 0x000fea0003800000 */
.L_x_75:
[----:B------:R-:W-:-:S04]  /*40f0*/  UIADD3 UR4, UPT, UPT, UR17, 0x100, URZ ;  /* 0x0000010011047890 */ /* 0x000fc8000fffe0ff */
[----:B------:R-:W-:-:S09]  /*4100*/  UPRMT UR4, UR34, 0x654, UR4 ;  /* 0x0000065422047896 */ /* 0x000fd20008000004 */
[----:B------:R-:W-:Y:S03]  /*4110*/  SYNCS.ARRIVE.TRANS64.RED.A1T0 RZ, [UR4], RZ ;  /* 0x000000ffffff79a7 */ /* 0x000fe60008100404 */
.L_x_79:
[----:B-12---:R-:W-:Y:S01]  /*4120*/  SHF.L.U32 R3, RZ, 0x1f, RZ ;  /* 0x0000001fff037819 */ /* 0x006fe200000006ff */
[----:B------:R-:W-:Y:S01]  /*4130*/  UIADD3 UR4, UPT, UPT, UR17, 0x100, URZ ;  /* 0x0000010011047890 */ /* 0x000fe2000fffe0ff */
[----:B------:R-:W-:Y:S02]  /*4140*/  PLOP3.LUT P0, PT, PT, PT, UP1, 0x80, 0x8 ;  /* 0x000000000008781c */ /* 0x000fe40003f0f018 */
[----:B------:R-:W1:Y:S02]  /*4150*/  SYNCS.PHASECHK.TRANS64.TRYWAIT P1, [UR17+0x100], R3 ;  /* 0x00010003ff0075a7 */ /* 0x000e640008021111 */
[----:B-1----:R-:W-:Y:S09]  /*4160*/  @!P1 BRA `(.L_x_81) ;  /* 0x0000004800149947 */ /* 0x002ff20003800000 */
.L_x_162:
[----:B------:R-:W-:Y:S01]  /*4170*/  @!UP1 UPRMT UR4, UR34, 0x654, UR4 ;  /* 0x0000065422049896 */ /* 0x000fe20008000004 */
[----:B------:R-:W-:Y:S01]  /*4180*/  UMOV UR5, 0xffff ;  /* 0x0000ffff00057882 */ /* 0x000fe20000000000 */
[----:B------:R-:W-:-:S07]  /*4190*/  UMOV UR6, 0x1 ;  /* 0x0000000100067882 */ /* 0x000fce0000000000 */
[----:B------:R-:W-:Y:S01]  /*41a0*/  @!P0 SYNCS.ARRIVE.TRANS64.RED.A1T0 RZ, [UR4], RZ ;  /* 0x000000ffffff89a7 */ /* 0x000fe20008100404 */
[----:B------:R-:W-:Y:S01]  /*41b0*/  NOP ;  /* 0x0000000000007918 */ /* 0x000fe20000000000 */
[----:B-1----:R-:W1:Y:S01]  /*41c0*/  LDS R0, [UR8+0x14] ;  /* 0x00001408ff007984 */ /* 0x002e620008000800 */
[----:B------:R-:W-:-:S04]  /*41d0*/  ULOP3.LUT UR4, UR32, 0xffff, URZ, 0xc0, !UPT ;  /* 0x0000ffff20047892 */ /* 0x000fc8000f8ec0ff */
[----:B------:R-:W-:-:S04]  /*41e0*/  USHF.R.U32.HI UR4, URZ, 0x5, UR4 ;  /* 0x00000005ff047899 */ /* 0x000fc80008011604 */
[----:B------:R-:W-:Y:S02]  /*41f0*/  USHF.L.U32 UR5, UR5, UR4, URZ ;  /* 0x0000000405057299 */ /* 0x000fe400080006ff */
[----:B------:R-:W-:-:S04]  /*4200*/  USHF.L.U32 UR4, UR6, UR4, URZ ;  /* 0x0000000406047299 */ /* 0x000fc800080006ff */
[----:B-1----:R-:W-:-:S04]  /*4210*/  LOP3.LUT R0, R0, UR5, RZ, 0xc0, !PT ;  /* 0x0000000500007c12 */ /* 0x002fc8000f8ec0ff */
[----:B------:R-:W-:-:S13]  /*4220*/  ISETP.NE.AND P0, PT, R0, UR5, PT ;  /* 0x0000000500007c0c */ /* 0x000fda000bf05270 */
[----:B------:R-:W-:Y:S05]  /*4230*/  @P0 BRA `(.L_x_82) ;  /* 0x0000000000580947 */ /* 0x000fea0003800000 */
[----:B------:R-:W1:Y:S02]  /*4240*/  LDS R0, [UR8+0x18] ;  /* 0x00001808ff007984 */ /* 0x000e640008000800 */
[----:B-1----:R-:W-:-:S04]  /*4250*/  LOP3.LUT R0, R0, UR4, RZ, 0xc0, !PT ;  /* 0x0000000400007c12 */ /* 0x002fc8000f8ec0ff */
[----:B------:R-:W-:-:S13]  /*4260*/  ISETP.NE.AND P0, PT, R0, UR4, PT ;  /* 0x0000000400007c0c */ /* 0x000fda000bf05270 */
[----:B------:R-:W-:Y:S05]  /*4270*/  @P0 BRA `(.L_x_83) ;  /* 0x00000000003c0947 */ /* 0x000fea0003800000 */
[----:B------:R-:W1:Y:S01]  /*4280*/  S2R R2, SR_LANEID ;  /* 0x0000000000027919 */ /* 0x000e620000000000 */
[----:B------:R-:W-:Y:S01]  /*4290*/  ULOP3.LUT UR5, URZ, UR5, URZ, 0x33, !UPT ;  /* 0x00000005ff057292 */ /* 0x000fe2000f8e33ff */
[----:B------:R-:W-:Y:S01]  /*42a0*/  LOP3.LUT R4, RZ, UR4, RZ, 0x33, !PT ;  /* 0x00000004ff047c12 */ /* 0x000fe2000f8e33ff */
[----:B------:R-:W-:Y:S02]  /*42b0*/  VOTEU.ANY UR4, UPT, PT ;  /* 0x0000000000047886 */ /* 0x000fe400038e0100 */
[----:B------:R-:W-:Y:S01]  /*42c0*/  UFLO.U32 UR4, UR4 ;  /* 0x00000004000472bd */ /* 0x000fe200080e0000 */
[----:B------:R-:W2:Y:S01]  /*42d0*/  REDUX UR6, R4 ;  /* 0x00000000040673c4 */ /* 0x000ea20000000000 */
[----:B------:R-:W-:-:S06]  /*42e0*/  IMAD.U32 R0, RZ, RZ, UR5 ;  /* 0x00000005ff007e24 */ /* 0x000fcc000f8e00ff */
[----:B------:R4:W-:Y:S01]  /*42f0*/  UTCATOMSWS.AND URZ, UR5 ;  /* 0x0000000500ff79e3 */ /* 0x0009e20008000000 */
[----:B------:R-:W3:Y:S01]  /*4300*/  REDUX UR7, R0 ;  /* 0x00000000000773c4 */ /* 0x000ee20000000000 */
[----:B-1----:R-:W-:Y:S01]  /*4310*/  ISETP.EQ.U32.AND P0, PT, R2, UR4, PT ;  /* 0x0000000402007c0c */ /* 0x002fe2000bf02070 */
[----:B--2---:R-:W-:Y:S01]  /*4320*/  IMAD.U32 R2, RZ, RZ, UR6 ;  /* 0x00000006ff027e24 */ /* 0x004fe2000f8e00ff */
[----:B---3--:R-:W-:-:S11]  /*4330*/  MOV R3, UR7 ;  /* 0x0000000700037c02 */ /* 0x008fd60008000f00 */
[----:B------:R4:W-:Y:S04]  /*4340*/  @P0 ATOMS.AND RZ, [UR8+0x14], R3 ;  /* 0x00001403ffff098c */ /* 0x0009e8000a800008 */
[----:B------:R4:W-:Y:S01]  /*4350*/  @P0 ATOMS.AND RZ, [UR8+0x18], R2 ;  /* 0x00001802ffff098c */ /* 0x0009e2000a800008 */
[----:B------:R-:W-:Y:S05]  /*4360*/  BRA `(.L_x_84) ;  /* 0x0000000000147947 */ /* 0x000fea0003800000 */
.L_x_83:
[----:B------:R-:W-:Y:S02]  /*4370*/  MOV R2, 0x4390 ;  /* 0x0000439000027802 */ /* 0x000fe40000000f00 */
[----:B---3-5:R-:W-:Y:S05]  /*4380*/  CALL.REL.NOINC `($__internal_0_$__cuda_sm10x_tcgen05_guardrail_trap_col_being_dealloced_not_returned_by_alloc) ;  /* 0x0000004800807944 */ /* 0x028fea0003c00000 */
[----:B------:R-:W-:Y:S05]  /*4390*/  BRA `(.L_x_84) ;  /* 0x0000000000087947 */ /* 0x000fea0003800000 */
.L_x_82:
[----:B------:R-:W-:Y:S02]  /*43a0*/  MOV R2, 0x43c0 ;  /* 0x000043c000027802 */ /* 0x000fe40000000f00 */
[----:B---3-5:R-:W-:Y:S05]  /*43b0*/  CALL.REL.NOINC `($__internal_2_$__cuda_sm10x_tcgen05_guardrail_trap_unallocated_columns_being_dealloced) ;  /* 0x00000048008c7944 */ /* 0x028fea0003c00000 */
.L_x_84:
[----:B------:R-:W-:Y:S01]  /*43c0*/  NOP ;  /* 0x0000000000007918 */ /* 0x000fe20000000000 */
[----:B----4-:R-:W-:Y:S05]  /*43d0*/  EXIT ;  /* 0x000000000000794d */ /* 0x010fea0003800000 */
.L_x_55:
[----:B------:R-:W-:-:S09]  /*43e0*/  UISETP.NE.OR UP0, UPT, UR13, 0x3, !UP3 ;  /* 0x000000030d00788c */ /* 0x000fd2000df05670 */
[----:B------:R-:W-:Y:S05]  /*43f0*/  BRA.U UP0, `(.L_x_85) ;  /* 0x0000000d00fc7547 */ /* 0x000fea000b800000 */
[----:B------:R-:W1:Y:S01]  /*4400*/  S2UR UR6, SR_CgaCtaId ;  /* 0x00000000000679c3 */ /* 0x000e620000008800 */
[----:B------:R-:W2:Y:S01]  /*4410*/  LDCU UR33, c[0x0][0x370] ;  /* 0x00006e00ff2177ac */ /* 0x000ea20008000800 */
[----:B------:R-:W-:Y:S02]  /*4420*/  HFMA2 R13, -RZ, RZ, 0, 0 ;  /* 0x00000000ff0d7431 */ /* 0x000fe400000001ff */
[----:B------:R-:W-:Y:S01]  /*4430*/  IMAD.MOV.U32 R15, RZ, RZ, 0x1 ;  /* 0x00000001ff0f7424 */ /* 0x000fe200078e00ff */
[----:B------:R-:W-:Y:S01]  /*4440*/  MOV R7, 0x2000 ;  /* 0x0000200000077802 */ /* 0x000fe20000000f00 */
[----:B------:R-:W2:Y:S01]  /*4450*/  LDCU.128 UR28, c[0x0][0xb10] ;  /* 0x00016200ff1c77ac */ /* 0x000ea20008000c00 */
[----:B------:R-:W-:Y:S01]  /*4460*/  IMAD.MOV.U32 R14, RZ, RZ, RZ ;  /* 0x000000ffff0e7224 */ /* 0x000fe200078e00ff */
[----:B------:R-:W3:Y:S01]  /*4470*/  LDC.64 R16, c[0x0][0x348] ;  /* 0x0000d200ff107b82 */ /* 0x000ee20000000a00 */
[----:B------:R-:W4:Y:S01]  /*4480*/  LDCU UR27, c[0x0][0x374] ;  /* 0x00006e80ff1b77ac */ /* 0x000f220008000800 */
[----:B------:R-:W4:Y:S06]  /*4490*/  LDCU UR15, c[0x0][0xb0c] ;  /* 0x00016180ff0f77ac */ /* 0x000f2c0008000800 */
[----:B------:R-:W3:Y:S01]  /*44a0*/  LDC.64 R2, c[0x0][0x888] ;  /* 0x00022200ff027b82 */ /* 0x000ee20000000a00 */
[----:B------:R-:W4:Y:S01]  /*44b0*/  LDCU UR38, c[0x0][0xb20] ;  /* 0x00016400ff2677ac */ /* 0x000f220008000800 */
[----:B------:R-:W4:Y:S06]  /*44c0*/  LDCU UR4, c[0x0][0xb30] ;  /* 0x00016600ff0477ac */ /* 0x000f2c0008000800 */
[----:B------:R-:W3:Y:S01]  /*44d0*/  LDC.64 R4, c[0x0][0x890] ;  /* 0x00022400ff047b82 */ /* 0x000ee20000000a00 */
[----:B------:R-:W-:Y:S01]  /*44e0*/  UMOV UR24, 0x400 ;  /* 0x0000040000187882 */ /* 0x000fe20000000000 */
[----:B------:R-:W-:-:S02]  /*44f0*/  UPLOP3.LUT UP3, UPT, UPT, UPT, UPT, 0x40, 0x4 ;  /* 0x000000000004789c */ /* 0x000fc40003f6e870 */
[----:B-1----:R-:W-:Y:S02]  /*4500*/  ULEA UR24, UR6, UR24, 0x18 ;  /* 0x0000001806187291 */ /* 0x002fe4000f8ec0ff */
[----:B--2---:R-:W-:Y:S02]  /*4510*/  UIMAD.WIDE.U32 UR6, UR33, UR28, URZ ;  /* 0x0000001c210672a5 */ /* 0x004fe4000f8e00ff */
[----:B----4-:R-:W-:Y:S02]  /*4520*/  UIMAD.WIDE.U32 UR8, UR27, UR31, URZ ;  /* 0x0000001f1b0872a5 */ /* 0x010fe4000f8e00ff */
[----:B------:R-:W-:Y:S02]  /*4530*/  UISETP.GE.AND UP0, UPT, UR40, 0x1, UPT ;  /* 0x000000012800788c */ /* 0x000fe4000bf06270 */
[----:B------:R-:W-:Y:S01]  /*4540*/  UISETP.NE.AND UP4, UPT, UR40, 0x1, UPT ;  /* 0x000000012800788c */ /* 0x000fe2000bf85270 */
[----:B------:R-:W-:Y:S02]  /*4550*/  UMOV UR6, UR7 ;  /* 0x0000000700067c82 */ /* 0x000fe40008000000 */
[----:B------:R-:W-:Y:S01]  /*4560*/  UMOV UR34, UR9 ;  /* 0x0000000900227c82 */ /* 0x000fe20008000000 */
[----:B------:R-:W1:Y:S01]  /*4570*/  LDCU.64 UR16, c[0x0][0xb28] ;  /* 0x00016500ff1077ac */ /* 0x000e620008000a00 */
[----:B------:R-:W-:-:S02]  /*4580*/  UISETP.NE.AND UP6, UPT, UR15, 0x1, UPT ;  /* 0x000000010f00788c */ /* 0x000fc4000bfc5270 */
[----:B------:R-:W-:Y:S02]  /*4590*/  UISETP.NE.AND UP5, UPT, UR30, 0x1, UPT ;  /* 0x000000011e00788c */ /* 0x000fe4000bfa5270 */
[----:B------:R-:W-:Y:S02]  /*45a0*/  USHF.R.U32.HI UR35, URZ, UR29, UR6 ;  /* 0x0000001dff237299 */ /* 0x000fe40008011606 */
[----:B------:R-:W-:Y:S02]  /*45b0*/  USHF.R.U32.HI UR34, URZ, UR38, UR34 ;  /* 0x00000026ff227299 */ /* 0x000fe40008011622 */
[----:B------:R-:W-:Y:S01]  /*45c0*/  UISETP.NE.AND UP2, UPT, UR4, 0x1, UPT ;  /* 0x000000010400788c */ /* 0x000fe2000bf45270 */
[----:B------:R-:W-:-:S10]  /*45d0*/  UMOV UR12, URZ ;  /* 0x000000ff000c7c82 */ /* 0x000fd40008000000 */
.L_x_94:
[C---:B------:R-:W-:Y:S02]  /*45e0*/  LEA R12, R14.reuse, UR24, 0x3 ;  /* 0x000000180e0c7c11 */ /* 0x040fe4000f8e18ff */
[----:B------:R-:W-:Y:S02]  /*45f0*/  SHF.L.U32 R9, R13, 0x1f, RZ ;  /* 0x0000001f0d097819 */ /* 0x000fe400000006ff */
[----:B------:R-:W-:Y:S02]  /*4600*/  LEA R10, R14, UR24, 0x4 ;  /* 0x000000180e0a7c11 */ /* 0x000fe4000f8e20ff */
[----:B------:R-:W2:Y:S02]  /*4610*/  SYNCS.PHASECHK.TRANS64.TRYWAIT P0, [R12+URZ+0x80], R9 ;  /* 0x000080090c0075a7 */ /* 0x000ea400080011ff */
[----:B--2-4-:R-:W-:Y:S05]  /*4620*/  @!P0 BRA `(.L_x_86) ;  /* 0x0000004000fc8947 */ /* 0x014fea0003800000 */
.L_x_163:
[----:B--2---:R-:W2:Y:S01]  /*4630*/  LDS.128 R8, [R10+0x110] ;  /* 0x000110000a087984 */ /* 0x004ea20000000c00 */
[----:B------:R-:W-:Y:S01]  /*4640*/  UISETP.GE.AND UP0, UPT, UR40, 0x1, UPT ;  /* 0x000000012800788c */ /* 0x000fe2000bf06270 */
[----:B------:R-:W-:Y:S01]  /*4650*/  @!PT LDS RZ, [RZ] ;  /* 0x00000000fffff984 */ /* 0x000fe20000000800 */
[----:B------:R-:W-:Y:S01]  /*4660*/  @!PT LDS RZ, [RZ] ;  /* 0x00000000fffff984 */ /* 0x000fe20000000800 */
[----:B------:R-:W-:Y:S01]  /*4670*/  @!PT LDS RZ, [RZ] ;  /* 0x00000000fffff984 */ /* 0x000fe20000000800 */
[----:B------:R-:W-:Y:S01]  /*4680*/  @!PT LDS RZ, [RZ] ;  /* 0x00000000fffff984 */ /* 0x000fe20000000800 */
[----:B------:R4:W-:Y:S06]  /*4690*/  MEMBAR.ALL.CTA ;  /* 0x0000000000007992 */ /* 0x0009ec0000008000 */
[----:B----4-:R-:W4:Y:S01]  /*46a0*/  FENCE.VIEW.ASYNC.S ;  /* 0x00000000000073c6 */ /* 0x010f220000000000 */
[----:B--2---:R-:W-:Y:S11]  /*46b0*/  LOP3.LUT P0, RZ, R10, 0x1, RZ, 0xc0, !PT ;  /* 0x000000010aff7812 */ /* 0x004ff6000780c0ff */
[----:B------:R-:W-:Y:S02]  /*46c0*/  @!UPT UIADD3 URZ, UPT, UPT, URZ, URZ, URZ ;  /* 0x000000fffffff290 */ /* 0x000fe4000fffe0ff */
[----:B----4-:R-:W-:Y:S01]  /*46d0*/  VOTEU.ANY UP1, P0 ;  /* 0x0000000000ff7886 */ /* 0x010fe20000020100 */
[----:B------:R-:W-:Y:S11]  /*46e0*/  PLOP3.LUT P0, PT, PT, PT, UP1, 0x80, 0x8 ;  /* 0x000000000008781c */ /* 0x000ff60003f0f018 */
[----:B------:R-:W-:Y:S02]  /*46f0*/  @!UPT UIADD3 URZ, UPT, UPT, URZ, URZ, URZ ;  /* 0x000000fffffff290 */ /* 0x000fe4000fffe0ff */
[----:B------:R-:W-:Y:S02]  /*4700*/  @P0 SHF.R.U32.HI R0, RZ, 0x10, R9 ;  /* 0x00000010ff000819 */ /* 0x000fe40000011609 */
[----:B------:R-:W-:Y:S02]  /*4710*/  @P0 MOV R6, R8 ;  /* 0x0000000800060202 */ /* 0x000fe40000000f00 */
[----:B------:R-:W-:Y:S01]  /*4720*/  @P0 R2UR UR4, R0 ;  /* 0x00000000000402ca */ /* 0x000fe200000e0000 */
[----:B------:R-:W-:Y:S01]  /*4730*/  VIADD R0, R12, 0x90 ;  /* 0x000000900c007836 */ /* 0x000fe20000000000 */
[----:B------:R-:W-:Y:S02]  /*4740*/  @P0 LOP3.LUT R8, R9, 0xffff, RZ, 0xc0, !PT ;  /* 0x0000ffff09080812 */ /* 0x000fe400078ec0ff */
[----:B------:R-:W-:Y:S02]  /*4750*/  @P0 R2UR UR6, R6 ;  /* 0x00000000060602ca */ /* 0x000fe400000e0000 */
[----:B------:R-:W-:Y:S02]  /*4760*/  PRMT R0, RZ, 0x654, R0 ;  /* 0x00000654ff007816 */ /* 0x000fe40000000000 */
[----:B------:R-:W-:Y:S02]  /*4770*/  @P0 R2UR UR5, R8 ;  /* 0x00000000080502ca */ /* 0x000fe400000e0000 */
[----:B------:R2:W-:Y:S03]  /*4780*/  SYNCS.ARRIVE.TRANS64.RED.A1T0 RZ, [R0+URZ], RZ ;  /* 0x000000ff00ff79a7 */ /* 0x0005e600081004ff */
[----:B------:R-:W-:Y:S04]  /*4790*/  @UP1 UMOV UR26, UR4 ;  /* 0x00000004001a1c82 */ /* 0x000fe80008000000 */
[----:B------:R-:W-:Y:S04]  /*47a0*/  @UP1 UMOV UR14, UR6 ;  /* 0x00000006000e1c82 */ /* 0x000fe80008000000 */
[----:B------:R-:W-:Y:S01]  /*47b0*/  @UP1 UMOV UR13, UR5 ;  /* 0x00000005000d1c82 */ /* 0x000fe20008000000 */
[----:B------:R-:W-:Y:S05]  /*47c0*/  BRA.U !UP0, `(.L_x_87) ;  /* 0x0000000108a47547 */ /* 0x000fea000b800000 */
[----:B------:R-:W-:Y:S02]  /*47d0*/  UIMAD.WIDE.U32 UR8, UR13, UR31, URZ ;  /* 0x0000001f0d0872a5 */ /* 0x000fe4000f8e00ff */
[----:B------:R-:W-:Y:S02]  /*47e0*/  UIMAD.WIDE.U32 UR10, UR14, UR28, URZ ;  /* 0x0000001c0e0a72a5 */ /* 0x000fe4000f8e00ff */
[----:B------:R-:W-:Y:S02]  /*47f0*/  USEL UR4, UR27, UR34, !UP5 ;  /* 0x000000221b047287 */ /* 0x000fe4000e800000 */
[----:B------:R-:W-:Y:S02]  /*4800*/  USEL UR7, UR33, UR35, !UP6 ;  /* 0x0000002321077287 */ /* 0x000fe4000f000000 */
[----:B-1----:R-:W-:Y:S02]  /*4810*/  UIMAD.WIDE.U32 UR18, UR4, UR16, URZ ;  /* 0x00000010041272a5 */ /* 0x002fe4000f8e00ff */
[----:B------:R-:W-:Y:S01]  /*4820*/  UIMAD.WIDE.U32 UR20, UR7, UR16, URZ ;  /* 0x00000010071472a5 */ /* 0x000fe2000f8e00ff */
[----:B------:R-:W-:Y:S02]  /*4830*/  UMOV UR5, UR9 ;  /* 0x0000000900057c82 */ /* 0x000fe40008000000 */
[----:B------:R-:W-:Y:S03]  /*4840*/  USHF.R.U32.HI UR6, URZ, UR38, UR5 ;  /* 0x00000026ff067299 */ /* 0x000fe60008011605 */
[----:B------:R-:W-:Y:S01]  /*4850*/  UMOV UR5, UR11 ;  /* 0x0000000b00057c82 */ /* 0x000fe20008000000 */
[----:B------:R-:W-:Y:S02]  /*4860*/  USEL UR6, UR13, UR6, !UP5 ;  /* 0x000000060d067287 */ /* 0x000fe4000e800000 */
[----:B------:R-:W-:Y:S02]  /*4870*/  USHF.R.U32.HI UR8, URZ, UR29, UR5 ;  /* 0x0000001dff087299 */ /* 0x000fe40008011605 */
[----:B------:R-:W-:Y:S01]  /*4880*/  UIMAD.WIDE.U32 UR10, UR6, UR16, URZ ;  /* 0x00000010060a72a5 */ /* 0x000fe2000f8e00ff */
[----:B------:R-:W-:Y:S02]  /*4890*/  UMOV UR5, UR19 ;  /* 0x0000001300057c82 */ /* 0x000fe40008000000 */
[----:B------:R-:W-:Y:S03]  /*48a0*/  @UP4 USHF.R.U32.HI UR4, URZ, UR17, UR5 ;  /* 0x00000011ff044299 */ /* 0x000fe60008011605 */
[----:B------:R-:W-:Y:S01]  /*48b0*/  UMOV UR5, UR21 ;  /* 0x0000001500057c82 */ /* 0x000fe20008000000 */
[----:B------:R-:W-:Y:S02]  /*48c0*/  UIMAD UR4, UR40, UR4, URZ ;  /* 0x00000004280472a4 */ /* 0x000fe4000f8e02ff */
[----:B------:R-:W-:Y:S02]  /*48d0*/  @UP4 USHF.R.U32.HI UR7, URZ, UR17, UR5 ;  /* 0x00000011ff074299 */ /* 0x000fe40008011605 */
[----:B------:R-:W-:Y:S02]  /*48e0*/  USEL UR5, UR14, UR8, !UP6 ;  /* 0x000000080e057287 */ /* 0x000fe4000f000000 */
[----:B------:R-:W-:Y:S02]  /*48f0*/  UIMAD UR8, UR40, UR7, URZ ;  /* 0x00000007280872a4 */ /* 0x000fe4000f8e02ff */
[----:B------:R-:W-:Y:S03]  /*4900*/  UISETP.GE.AND UP0, UPT, UR6, UR4, UPT ;  /* 0x000000040600728c */ /* 0x000fe6000bf06270 */
[----:B------:R-:W-:Y:S01]  /*4910*/  UMOV UR4, UR11 ;  /* 0x0000000b00047c82 */ /* 0x000fe20008000000 */
[----:B------:R-:W-:Y:S02]  /*4920*/  UISETP.GE.OR UP0, UPT, UR5, UR8, UP0 ;  /* 0x000000080500728c */ /* 0x000fe40008706670 */
[----:B------:R-:W-:Y:S02]  /*4930*/  USHF.R.U32.HI UR4, URZ, UR17, UR4 ;  /* 0x00000011ff047299 */ /* 0x000fe40008011604 */
[----:B------:R-:W-:Y:S02]  /*4940*/  UIMAD.WIDE.U32 UR8, UR5, UR16, URZ ;  /* 0x00000010050872a5 */ /* 0x000fe4000f8e00ff */
[----:B------:R-:W-:Y:S04]  /*4950*/  USEL UR10, UR6, UR4, !UP4 ;  /* 0x00000004060a7287 */ /* 0x000fe8000e000000 */
[----:B------:R-:W-:Y:S01]  /*4960*/  UIADD3 UR11, UPT, UPT, -UR10, URZ, URZ ;  /* 0x000000ff0a0b7290 */ /* 0x000fe2000fffe1ff */
[----:B------:R-:W-:Y:S02]  /*4970*/  @!UP0 UMOV UR4, UR9 ;  /* 0x0000000900048c82 */ /* 0x000fe40008000000 */
[----:B------:R-:W-:Y:S02]  /*4980*/  @!UP0 USHF.R.U32.HI UR4, URZ, UR17, UR4 ;  /* 0x00000011ff048299 */ /* 0x000fe40008011604 */
[----:B------:R-:W-:Y:S02]  /*4990*/  UIMAD UR8, UR40, UR11, UR6 ;  /* 0x0000000b280872a4 */ /* 0x000fe4000f8e0206 */
[----:B------:R-:W-:Y:S04]  /*49a0*/  @!UP0 USEL UR4, UR5, UR4, !UP4 ;  /* 0x0000000405048287 */ /* 0x000fe8000e000000 */
[----:B------:R-:W-:Y:S02]  /*49b0*/  @!UP0 UIMAD UR8, UR7, UR8, UR4 ;  /* 0x00000008070882a4 */ /* 0x000fe4000f8e0204 */
[----:B------:R-:W-:Y:S02]  /*49c0*/  @!UP0 UIADD3 UR9, UPT, UPT, UR10, -UR4, URZ ;  /* 0x800000040a098290 */ /* 0x000fe4000fffe0ff */
[----:B------:R-:W-:Y:S02]  /*49d0*/  UIADD3 UR4, UPT, UPT, -UR5, URZ, URZ ;  /* 0x000000ff05047290 */ /* 0x000fe4000fffe1ff */
[----:B------:R-:W-:Y:S02]  /*49e0*/  UIADD3 UR7, UPT, UPT, -UR6, URZ, URZ ;  /* 0x000000ff06077290 */ /* 0x000fe4000fffe1ff */
[----:B------:R-:W-:Y:S02]  /*49f0*/  @!UP0 UIMAD UR6, UR9, UR40, UR5 ;  /* 0x00000028090682a4 */ /* 0x000fe4000f8e0205 */
[----:B------:R-:W-:Y:S02]  /*4a00*/  UIMAD UR14, UR15, UR4, UR14 ;  /* 0x000000040f0e72a4 */ /* 0x000fe4000f8e020e */
[----:B------:R-:W-:Y:S01]  /*4a10*/  UIMAD UR13, UR30, UR7, UR13 ;  /* 0x000000071e0d72a4 */ /* 0x000fe2000f8e020d */
[----:B------:R-:W-:Y:S02]  /*4a20*/  @!UP0 UMOV UR5, UR8 ;  /* 0x0000000800058c82 */ /* 0x000fe40008000000 */
[----:B------:R-:W-:Y:S02]  /*4a30*/  UIMAD UR14, UR5, UR15, UR14 ;  /* 0x0000000f050e72a4 */ /* 0x000fe4000f8e020e */
[----:B------:R-:W-:Y:S11]  /*4a40*/  UIMAD UR13, UR6, UR30, UR13 ;  /* 0x0000001e060d72a4 */ /* 0x000ff6000f8e020d */
[----:B------:R-:W-:Y:S01]  /*4a50*/  @!UPT UIADD3 URZ, UPT, UPT, URZ, URZ, URZ ;  /* 0x000000fffffff290 */ /* 0x000fe2000fffe0ff */
.L_x_87:
[----:B------:R-:W4:Y:S01]  /*4a60*/  @!UP2 LDCU.128 UR20, c[0x0][0xb10] ;  /* 0x00016200ff14a7ac */ /* 0x000f220008000c00 */
[C---:B---3--:R-:W-:Y:S02]  /*4a70*/  ISETP.NE.U32.AND P1, PT, R4.reuse, RZ, PT ;  /* 0x000000ff0400720c */ /* 0x048fe40003f25070 */
[----:B------:R-:W-:Y:S02]  /*4a80*/  ISETP.NE.U32.AND P0, PT, R4, RZ, PT ;  /* 0x000000ff0400720c */ /* 0x000fe40003f05070 */
[C---:B------:R-:W-:Y:S02]  /*4a90*/  ISETP.NE.AND.EX P1, PT, R5.reuse, RZ, PT, P1 ;  /* 0x000000ff0500720c */ /* 0x040fe40003f25310 */
[----:B------:R-:W-:Y:S01]  /*4aa0*/  ISETP.NE.AND.EX P0, PT, R5, RZ, PT, P0 ;  /* 0x000000ff0500720c */ /* 0x000fe20003f05300 */
[----:B------:R-:W3:Y:S01]  /*4ab0*/  @!UP2 LDCU UR5, c[0x0][0xb0c] ;  /* 0x00016180ff05a7ac */ /* 0x000ee20008000800 */
[----:B------:R-:W-:Y:S02]  /*4ac0*/  USHF.L.U32 UR11, UR25, 0x7, URZ ;  /* 0x00000007190b7899 */ /* 0x000fe400080006ff */
[----:B------:R-:W-:Y:S02]  /*4ad0*/  USHF.L.U32 UR10, UR32, 0x6, URZ ;  /* 0x00000006200a7899 */ /* 0x000fe400080006ff */
[----:B----4-:R-:W-:Y:S07]  /*4ae0*/  UIMAD.WIDE.U32 UR6, UR14, UR20, URZ ;  /* 0x000000140e0672a5 */ /* 0x010fee000f8e00ff */
[----:B------:R-:W-:Y:S01]  /*4af0*/  @!UP2 UMOV UR4, UR7 ;  /* 0x000000070004ac82 */ /* 0x000fe20008000000 */
[----:B---3--:R-:W-:Y:S02]  /*4b00*/  @!UP2 UISETP.NE.AND UP0, UPT, UR5, 0x1, UPT ;  /* 0x000000010500a88c */ /* 0x008fe4000bf05270 */
[----:B------:R-:W-:Y:S02]  /*4b10*/  @!UP2 USHF.R.U32.HI UR4, URZ, UR21, UR4 ;  /* 0x00000015ff04a299 */ /* 0x000fe40008011604 */
[----:B------:R-:W-:Y:S02]  /*4b20*/  UIMAD.WIDE.U32 UR6, UR13, UR23, URZ ;  /* 0x000000170d0672a5 */ /* 0x000fe4000f8e00ff */
[----:B------:R-:W-:Y:S02]  /*4b30*/  @!UP2 USEL UR8, UR14, UR4, !UP0 ;  /* 0x000000040e08a287 */ /* 0x000fe4000c000000 */
[----:B------:R-:W-:Y:S03]  /*4b40*/  @!UP2 UISETP.NE.AND UP0, UPT, UR22, 0x1, UPT ;  /* 0x000000011600a88c */ /* 0x000fe6000bf05270 */
[----:B------:R-:W-:Y:S02]  /*4b50*/  @!UP2 UMOV UR6, UR7 ;  /* 0x000000070006ac82 */ /* 0x000fe40008000000 */
[----:B------:R-:W3:Y:S02]  /*4b60*/  @!UP2 LDCU UR4, c[0x0][0xb20] ;  /* 0x00016400ff04a7ac */ /* 0x000ee40008000800 */
[----:B---3--:R-:W-:Y:S04]  /*4b70*/  @!UP2 USHF.R.U32.HI UR6, URZ, UR4, UR6 ;  /* 0x00000004ff06a299 */ /* 0x008fe80008011606 */
[----:B------:R-:W-:Y:S04]  /*4b80*/  @!UP2 USEL UR6, UR13, UR6, !UP0 ;  /* 0x000000060d06a287 */ /* 0x000fe8000c000000 */
[----:B------:R-:W-:Y:S02]  /*4b90*/  @!UP2 UIADD3 UR4, UPT, UPT, -UR8, UR6, URZ ;  /* 0x000000060804a290 */ /* 0x000fe4000fffe1ff */
[----:B------:R-:W-:Y:S02]  /*4ba0*/  @!UP2 UIADD3 UR6, UPT, UPT, UR8, -UR6, URZ ;  /* 0x800000060806a290 */ /* 0x000fe4000fffe0ff */
[----:B------:R-:W-:Y:S02]  /*4bb0*/  @!UP2 UIMAD UR14, UR4, UR5, UR14 ;  /* 0x00000005040ea2a4 */ /* 0x000fe4000f8e020e */
[----:B------:R-:W-:Y:S01]  /*4bc0*/  @!UP2 UIMAD UR13, UR6, UR22, UR13 ;  /* 0x00000016060da2a4 */ /* 0x000fe2000f8e020d */
[----:B------:R-:W-:Y:S11]  /*4bd0*/  BRA.U UP3, `(.L_x_88) ;  /* 0x0000000103107547 */ /* 0x000ff6000b800000 */
[----:B--2---:R-:W-:Y:S04]  /*4be0*/  MOV R0, UR37 ;  /* 0x0000002500007c02 */ /* 0x004fe80008000f00 */
[----:B------:R-:W-:Y:S04]  /*4bf0*/  SHF.L.U32 R9, R0, 0x1f, RZ ;  /* 0x0000001f00097819 */ /* 0x000fe800000006ff */
[----:B------:R-:W2:Y:S02]  /*4c00*/  SYNCS.PHASECHK.TRANS64.TRYWAIT P2, [UR24+0x78], R9 ;  /* 0x00007809ff0075a7 */ /* 0x000ea40008041118 */
[----:B--2---:R-:W-:Y:S05]  /*4c10*/  @!P2 BRA `(.L_x_89) ;  /* 0x0000003c0094a947 */ /* 0x004fea0003800000 */
.L_x_88:
[----:B------:R-:W-:Y:S05]  /*4c20*/  @!P1 BRA `(.L_x_90) ;  /* 0x0000000000309947 */ /* 0x000fea0003800000 */
[----:B------:R-:W-:Y:S01]  /*4c30*/  ISETP.NE.U32.AND P1, PT, R2, RZ, PT ;  /* 0x000000ff0200720c */ /* 0x000fe20003f25070 */
[----:B------:R-:W3:Y:S01]  /*4c40*/  LDCU.64 UR4, c[0x0][0x358] ;  /* 0x00006b00ff0477ac */ /* 0x000ee20008000a00 */
[----:B------:R-:W-:Y:S02]  /*4c50*/  IMAD.MOV.U32 R84, RZ, RZ, 0x1 ;  /* 0x00000001ff547424 */ /* 0x000fe400078e00ff */
[----:B------:R-:W-:Y:S11]  /*4c60*/  ISETP.NE.AND.EX P1, PT, R3, RZ, PT, P1 ;  /* 0x000000ff0300720c */ /* 0x000ff60003f25310 */
[----:B------:R-:W-:Y:S02]  /*4c70*/  @!UPT UIADD3 URZ, UPT, UPT, URZ, URZ, URZ ;  /* 0x000000fffffff290 */ /* 0x000fe4000fffe0ff */
[----:B--2---:R-:W2:Y:S01]  /*4c80*/  @P1 LDC.64 R8, c[0x0][0x888] ;  /* 0x00022200ff081b82 */ /* 0x004ea20000000a00 */
[----:B------:R-:W-:Y:S04]  /*4c90*/  @P1 IMAD R0, R4, UR36, RZ ;  /* 0x0000002404001c24 */ /* 0x000fe8000f8e02ff */
[----:B--2---:R-:W-:Y:S04]  /*4ca0*/  @P1 IMAD.WIDE R8, R0, 0x4, R8 ;  /* 0x0000000400081825 */ /* 0x004fe800078e0208 */
[----:B------:R-:W-:Y:S01]  /*4cb0*/  HFMA2 R0, -RZ, RZ, 0, 5.9604644775390625e-08 ;  /* 0x00000001ff007431 */ /* 0x000fe200000001ff */
[----:B---3-5:R3:W5:Y:S04]  /*4cc0*/  @P1 LDG.E R41, desc[UR4][R8.64] ;  /* 0x0000000408291981 */ /* 0x028768000c1e1900 */
[----:B------:R-:W-:Y:S01]  /*4cd0*/  @!P1 PRMT R84, R0, 0x7610, R84 ;  /* 0x0000761000549816 */ /* 0x000fe20000000054 */
[----:B---3--:R-:W4:Y:S06]  /*4ce0*/  @!P1 LDC R41, c[0x0][0x880] ;  /* 0x00022000ff299b82 */ /* 0x008f2c0000000800 */
.L_x_90:
[----:B----45:R-:W-:Y:S01]  /*4cf0*/  @!P0 FSETP.EQ.AND P1, PT, R41, RZ, PT ;  /* 0x000000ff2900820b */ /* 0x030fe20003f22000 */
[----:B------:R-:W-:Y:S01]  /*4d00*/  @!UPT UIADD3 URZ, UPT, UPT, URZ, URZ, URZ ;  /* 0x000000fffffff290 */ /* 0x000fe2000fffe0ff */
[----:B------:R-:W-:Y:S11]  /*4d10*/  @!P0 BRA `(.L_x_91) ;  /* 0x0000000000188947 */ /* 0x000ff60003800000 */
[----:B------:R-:W-:Y:S02]  /*4d20*/  LOP3.LUT P0, RZ, R84, 0xff, RZ, 0xc0, !PT ;  /* 0x000000ff54ff7812 */ /* 0x000fe4000780c0ff */
[----:B------:R-:W-:Y:S04]  /*4d30*/  ISETP.NE.U32.AND P1, PT, R2, RZ, PT ;  /* 0x000000ff0200720c */ /* 0x000fe80003f25070 */
[----:B------:R-:W-:Y:S04]  /*4d40*/  ISETP.NE.AND.EX P1, PT, R3, RZ, PT, P1 ;  /* 0x000000ff0300720c */ /* 0x000fe80003f25310 */
[----:B------:R-:W-:Y:S03]  /*4d50*/  PLOP3.LUT P1, PT, P1, PT, PT, 0x8, 0x80 ;  /* 0x000000000080781c */ /* 0x000fe60000f2e170 */
[----:B------:R-:W-:Y:S11]  /*4d60*/  @P0 FSETP.EQ.AND P1, PT, R41, RZ, PT ;  /* 0x000000ff2900020b */ /* 0x000ff60003f22000 */
[----:B------:R-:W-:Y:S02]  /*4d70*/  @!UPT UIADD3 URZ, UPT, UPT, URZ, URZ, URZ ;  /* 0x000000fffffff290 */ /* 0x000fe4000fffe0ff */
.L_x_91:
[----:B------:R-:W-:Y:S01]  /*4d80*/  ULEA UR4, UR12, UR24, 0x3 ;  /* 0x000000180c047291 */ /* 0x000fe2000f8e18ff */
[----:B--2---:R-:W-:Y:S02]  /*4d90*/  SHF.L.U32 R9, R15, 0x1f, RZ ;  /* 0x0000001f0f097819 */ /* 0x004fe400000006ff */
[----:B------:R-:W-:Y:S04]  /*4da0*/  ELECT P0, URZ, PT ;  /* 0x0000000000ff782f */ /* 0x000fe80003800000 */
[----:B------:R-:W-:Y:S02]  /*4db0*/  PLOP3.LUT P1, PT, P1, P0, PT, 0xf2, 0x2f ;  /* 0x00000000002f781c */ /* 0x000fe40000f21e72 */
[----:B------:R-:W2:Y:S11]  /*4dc0*/  SYNCS.PHASECHK.TRANS64.TRYWAIT P2, [UR4+0x58], R9 ;  /* 0x00005809ff0075a7 */ /* 0x000eb60008041104 */
[----:B------:R-:W-:Y:S05]  /*4dd0*/  @!P1 IADD3 R8, P0, PT, R16, 0x580, RZ ;  /* 0x0000058010089810 */ /* 0x000fea0007f1e0ff */
[----:B------:R-:W-:Y:S01]  /*4de0*/  @!P1 IMAD.X R6, RZ, RZ, R17, P0 ;  /* 0x000000ffff069224 */ /* 0x000fe200000e0611 */
[----:B--2---:R-:W-:Y:S07]  /*4df0*/  @!P2 BRA `(.L_x_92) ;  /* 0x0000003c0034a947 */ /* 0x004fee0003800000 */
.L_x_166:
[----:B------:R-:W3:Y:S01]  /*4e00*/  S2UR UR20, SR_CgaCtaId ;  /* 0x00000000001479c3 */ /* 0x000ee20000008800 */
[----:B------:R-:W-:Y:S01]  /*4e10*/  @!P1 R2UR UR7, R6 ;  /* 0x00000000060792ca */ /* 0x000fe200000e0000 */
[----:B------:R-:W-:Y:S01]  /*4e20*/  UIADD3 UR5, UPT, UPT, UR12, 0x1, URZ ;  /* 0x000000010c057890 */ /* 0x000fe2000fffe0ff */
[----:B------:R-:W-:Y:S01]  /*4e30*/  @!P1 R2UR UR6, R8 ;  /* 0x00000000080692ca */ /* 0x000fe200000e0000 */
[----:B------:R-:W-:Y:S01]  /*4e40*/  UIADD3 UR9, UPT, UPT, UR4, 0x40, URZ ;  /* 0x0000004004097890 */ /* 0x000fe2000fffe0ff */
[----:B------:R-:W-:Y:S01]  /*4e50*/  @!P1 IMAD.MOV.U32 R6, RZ, RZ, 0x2000 ;  /* 0x00002000ff069424 */ /* 0x000fe200078e00ff */
[----:B------:R-:W-:Y:S01]  /*4e60*/  UISETP.NE.AND UP0, UPT, UR5, 0x3, UPT ;  /* 0x000000030500788c */ /* 0x000fe2000bf05270 */
[----:B------:R-:W-:Y:S01]  /*4e70*/  VIADD R14, R14, 0x1 ;  /* 0x000000010e0e7836 */ /* 0x000fe20000000000 */
[----:B------:R-:W-:Y:S01]  /*4e80*/  UMOV UR22, 0x0 ;  /* 0x0000000000167882 */ /* 0x000fe20000000000 */
[----:B------:R-:W-:Y:S05]  /*4e90*/  UMOV UR23, 0x10000000 ;  /* 0x1000000000177882 */ /* 0x000fea0000000000 */
[----:B--2---:R-:W-:Y:S01]  /*4ea0*/  IMAD.U32 R9, RZ, RZ, UR7 ;  /* 0x00000007ff097e24 */ /* 0x004fe2000f8e00ff */
[----:B------:R-:W-:Y:S01]  /*4eb0*/  USEL UR7, URZ, 0x1, UP0 ;  /* 0x00000001ff077887 */ /* 0x000fe20008000000 */
[----:B------:R-:W-:Y:S01]  /*4ec0*/  IMAD.U32 R8, RZ, RZ, UR6 ;  /* 0x00000006ff087e24 */ /* 0x000fe2000f8e00ff */
[----:B------:R-:W-:Y:S02]  /*4ed0*/  USEL UR6, UR5, URZ, UP0 ;  /* 0x000000ff05067287 */ /* 0x000fe40008000000 */
[----:B------:R-:W-:Y:S01]  /*4ee0*/  VOTEU.ALL UP0, P1 ;  /* 0x0000000000ff7886 */ /* 0x000fe20000800000 */
[----:B------:R-:W-:Y:S02]  /*4ef0*/  @!P1 R2UR UR19, R9 ;  /* 0x00000000091392ca */ /* 0x000fe400000e0000 */
[----:B------:R-:W-:Y:S02]  /*4f00*/  @!P1 R2UR UR18, R8 ;  /* 0x00000000081292ca */ /* 0x000fe400000e0000 */
[----:B------:R-:W-:Y:S01]  /*4f10*/  @!UP0 ULEA UR5, UR12, UR24, 0xd ;  /* 0x000000180c058291 */ /* 0x000fe2000f8e68ff */
[----:B------:R-:W-:Y:S01]  /*4f20*/  LOP3.LUT R15, R15, UR7, RZ, 0x3c, !PT ;  /* 0x000000070f0f7c12 */ /* 0x000fe2000f8e3cff */
[----:B---3--:R-:W-:Y:S02]  /*4f30*/  UPRMT UR20, UR20, 0x654, UR9 ;  /* 0x0000065414147896 */ /* 0x008fe40008000009 */
[----:B------:R-:W-:Y:S01]  /*4f40*/  @!UP0 UIADD3 UR8, UPT, UPT, UR5, 0x200, URZ ;  /* 0x0000020005088890 */ /* 0x000fe2000fffe0ff */
[----:B------:R-:W-:Y:S01]  /*4f50*/  SHF.L.U32 R0, R15, 0x1f, RZ ;  /* 0x0000001f0f007819 */ /* 0x000fe200000006ff */
[----:B------:R-:W-:Y:S01]  /*4f60*/  VOTEU.ALL UP0, P1 ;  /* 0x0000000000ff7886 */ /* 0x000fe20000800000 */
[----:B------:R-:W-:Y:S01]  /*4f70*/  UMOV UR12, UR36 ;  /* 0x00000024000c7c82 */ /* 0x000fe20008000000 */
[----:B------:R-:W-:Y:S05]  /*4f80*/  ULEA UR5, UR6, UR24, 0x3 ;  /* 0x0000001806057291 */ /* 0x000fea000f8e18ff */
[----:B------:R2:W-:Y:S01]  /*4f90*/  @!UP0 UTMALDG.3D [UR8], [UR18], desc[UR22] ;  /* 0x00001608120085b4 */ /* 0x0005e20008011000 */
[----:B------:R2:W-:Y:S01]  /*4fa0*/  @!P1 SYNCS.ARRIVE.TRANS64.RED.A0TR RZ, [UR4+0x40], R6 ;  /* 0x00004006ffff99a7 */ /* 0x0005e20008300404 */
[----:B------:R-:W-:Y:S02]  /*4fb0*/  SYNCS.ARRIVE.TRANS64.RED.A1T0 RZ, [UR20], RZ ;  /* 0x000000ffffff79a7 */ /* 0x000fe40008100414 */
[----:B------:R-:W3:Y:S02]  /*4fc0*/  SYNCS.PHASECHK.TRANS64.TRYWAIT P0, [UR5+0x58], R0 ;  /* 0x00005800ff0075a7 */ /* 0x000ee40008001105 */
[----:B--23--:R-:W-:Y:S05]  /*4fd0*/  @!P0 BRA `(.L_x_93) ;  /* 0x0000003800d48947 */ /* 0x00cfea0003800000 */
.L_x_168:
[----:B------:R-:W3:Y:S01]  /*4fe0*/  S2UR UR12, SR_CgaCtaId ;  /* 0x00000000000c79c3 */ /* 0x000ee20000008800 */
[----:B------:R-:W-:Y:S01]  /*4ff0*/  UIADD3 UR9, UPT, UPT, UR5, 0x40, URZ ;  /* 0x0000004005097890 */ /* 0x000fe2000fffe0ff */
[----:B------:R-:W-:Y:S01]  /*5000*/  @!P1 IADD3 R6, P0, PT, R16, 0x580, RZ ;  /* 0x0000058010069810 */ /* 0x000fe20007f1e0ff */
[----:B------:R-:W-:Y:S01]  /*5010*/  UPLOP3.LUT UP3, UPT, UPT, UPT, UPT, 0x80, 0x8 ;  /* 0x000000000008789c */ /* 0x000fe20003f6f070 */
[----:B------:R-:W-:Y:S01]  /*5020*/  R2UR UR23, R86 ;  /* 0x00000000561772ca */ /* 0x000fe200000e0000 */
[----:B------:R-:W-:Y:S01]  /*5030*/  UMOV UR20, 0x0 ;  /* 0x0000000000147882 */ /* 0x000fe20000000000 */
[----:B------:R-:W-:Y:S01]  /*5040*/  @!P1 R2UR UR7, R6 ;  /* 0x00000000060792ca */ /* 0x000fe200000e0000 */
[----:B--2---:R-:W-:Y:S01]  /*5050*/  @!P1 IMAD.X R0, RZ, RZ, R17, P0 ;  /* 0x000000ffff009224 */ /* 0x004fe200000e0611 */
[----:B------:R-:W-:Y:S01]  /*5060*/  UMOV UR21, 0x10000000 ;  /* 0x1000000000157882 */ /* 0x000fe20000000000 */
[----:B------:R-:W-:Y:S01]  /*5070*/  VOTEU.ALL UP0, P1 ;  /* 0x0000000000ff7886 */ /* 0x000fe20000800000 */
[----:B------:R-:W-:Y:S02]  /*5080*/  R2UR UR22, R87 ;  /* 0x00000000571672ca */ /* 0x000fe400000e0000 */
[----:B------:R-:W-:Y:S02]  /*5090*/  @!P1 R2UR UR4, R0 ;  /* 0x00000000000492ca */ /* 0x000fe400000e0000 */
[----:B------:R-:W-:Y:S01]  /*50a0*/  @!UP0 UIADD3 UR10, UPT, UPT, UR10, 0x20, URZ ;  /* 0x000000200a0a8890 */ /* 0x000fe2000fffe0ff */
[C---:B------:R-:W-:Y:S02]  /*50b0*/  ISETP.NE.AND P0, PT, R14.reuse, 0x2, PT ;  /* 0x000000020e00780c */ /* 0x040fe40003f05270 */
[----:B------:R-:W-:Y:S02]  /*50c0*/  UIADD3 UR32, UPT, UPT, UR13, UR23, URZ ;  /* 0x000000170d207290 */ /* 0x000fe4000fffe0ff */
[----:B------:R-:W-:Y:S01]  /*50d0*/  IMAD.U32 R8, RZ, RZ, UR7 ;  /* 0x00000007ff087e24 */ /* 0x000fe2000f8e00ff */
[----:B------:R-:W-:Y:S02]  /*50e0*/  SEL R0, RZ, 0x1, P0 ;  /* 0x00000001ff007807 */ /* 0x000fe40000000000 */
[----:B------:R-:W-:Y:S01]  /*50f0*/  SEL R14, R14, RZ, P0 ;  /* 0x000000ff0e0e7207 */ /* 0x000fe20000000000 */
[----:B------:R-:W-:Y:S01]  /*5100*/  UIADD3 UR25, UPT, UPT, UR14, UR22, URZ ;  /* 0x000000160e197290 */ /* 0x000fe2000fffe0ff */
[----:B------:R-:W-:Y:S01]  /*5110*/  @!P1 R2UR UR18, R8 ;  /* 0x00000000081292ca */ /* 0x000fe200000e0000 */
[----:B------:R-:W-:Y:S01]  /*5120*/  IMAD.U32 R9, RZ, RZ, UR4 ;  /* 0x00000004ff097e24 */ /* 0x000fe2000f8e00ff */
[----:B------:R-:W-:Y:S01]  /*5130*/  @!UP0 ULEA UR4, UR6, UR24, 0xd ;  /* 0x0000001806048291 */ /* 0x000fe2000f8e68ff */
[----:B------:R-:W-:Y:S03]  /*5140*/  LOP3.LUT R13, R13, R0, RZ, 0x3c, !PT ;  /* 0x000000000d0d7212 */ /* 0x000fe600078e3cff */
[----:B------:R-:W-:Y:S01]  /*5150*/  @!P1 R2UR UR19, R9 ;  /* 0x00000000091392ca */ /* 0x000fe200000e0000 */
[----:B------:R-:W-:Y:S02]  /*5160*/  @!UP0 UIADD3 UR8, UPT, UPT, UR4, 0x200, URZ ;  /* 0x0000020004088890 */ /* 0x000fe4000fffe0ff */
[----:B---3--:R-:W-:Y:S01]  /*5170*/  UPRMT UR4, UR12, 0x654, UR9 ;  /* 0x000006540c047896 */ /* 0x008fe20008000009 */
[----:B------:R-:W-:Y:S02]  /*5180*/  VOTEU.ALL UP0, P1 ;  /* 0x0000000000ff7886 */ /* 0x000fe40000800000 */
[----:B------:R-:W-:Y:S01]  /*5190*/  UMOV UR12, UR36 ;  /* 0x00000024000c7c82 */ /* 0x000fe20008000000 */
[----:B------:R-:W-:Y:S06]  /*51a0*/  UMOV UR36, UR26 ;  /* 0x0000001a00247c82 */ /* 0x000fec0008000000 */
[----:B------:R2:W-:Y:S01]  /*51b0*/  @!UP0 UTMALDG.3D [UR8], [UR18], desc[UR20] ;  /* 0x00001408120085b4 */ /* 0x0005e20008011000 */
[----:B------:R4:W-:Y:S01]  /*51c0*/  @!P1 SYNCS.ARRIVE.TRANS64.RED.A0TR RZ, [UR5+0x40], R7 ;  /* 0x00004007ffff99a7 */ /* 0x0009e20008300405 */
[----:B------:R-:W-:Y:S01]  /*51d0*/  SYNCS.ARRIVE.TRANS64.RED.A1T0 RZ, [UR4], RZ ;  /* 0x000000ffffff79a7 */ /* 0x000fe20008100404 */
[----:B------:R-:W-:Y:S04]  /*51e0*/  UIADD3 UR4, UPT, UPT, UR6, 0x1, URZ ;  /* 0x0000000106047890 */ /* 0x000fe8000fffe0ff */
[----:B------:R-:W-:Y:S04]  /*51f0*/  UISETP.NE.AND UP0, UPT, UR4, 0x3, UPT ;  /* 0x000000030400788c */ /* 0x000fe8000bf05270 */
[----:B------:R-:W-:Y:S06]  /*5200*/  USEL UR5, URZ, 0x1, UP0 ;  /* 0x00000001ff057887 */ /* 0x000fec0008000000 */
[----:B------:R-:W-:Y:S01]  /*5210*/  LOP3.LUT R15, R15, UR5, RZ, 0x3c, !PT ;  /* 0x000000050f0f7c12 */ /* 0x000fe2000f8e3cff */
[----:B--2---:R-:W-:Y:S01]  /*5220*/  USEL UR12, UR4, URZ, UP0 ;  /* 0x000000ff040c7287 */ /* 0x004fe20008000000 */
[----:B------:R-:W-:Y:S11]  /*5230*/  BRA.U UP1, `(.L_x_94) ;  /* 0xfffffff101e87547 */ /* 0x000ff6000b83ffff */
[----:B------:R-:W-:Y:S01]  /*5240*/  UIADD3 UR24, UPT, UPT, UR24, 0x58, URZ ;  /* 0x0000005818187890 */ /* 0x000fe2000fffe0ff */
[----:B------:R-:W-:-:S03]  /*5250*/  SHF.L.U32 R3, R15, 0x1f, RZ ;  /* 0x0000001f0f037819 */ /* 0x000fc600000006ff */
[----:B------:R-:W-:-:S09]  /*5260*/  ULEA UR4, UR12, UR24, 0x3 ;  /* 0x000000180c047291 */ /* 0x000fd2000f8e18ff */
[----:B------:R-:W2:Y:S02]  /*5270*/  SYNCS.PHASECHK.TRANS64.TRYWAIT P0, [UR4], R3 ;  /* 0x00000003ff0075a7 */ /* 0x000ea40008001104 */
[----:B--2---:R-:W-:Y:S05]  /*5280*/  @!P0 BRA `(.L_x_95) ;  /* 0x0000003800408947 */ /* 0x004fea0003800000 */
.L_x_170:
[----:B------:R-:W-:-:S04]  /*5290*/  UIADD3 UR4, UPT, UPT, UR12, 0x1, URZ ;  /* 0x000000010c047890 */ /* 0x000fc8000fffe0ff */
[----:B------:R-:W-:-:S04]  /*52a0*/  UISETP.NE.AND UP0, UPT, UR4, 0x3, UPT ;  /* 0x000000030400788c */ /* 0x000fc8000bf05270 */
[----:B------:R-:W-:Y:S02]  /*52b0*/  USEL UR6, URZ, 0x1, UP0 ;  /* 0x00000001ff067887 */ /* 0x000fe40008000000 */
[----:B------:R-:W-:-:S04]  /*52c0*/  USEL UR4, UR4, URZ, UP0 ;  /* 0x000000ff04047287 */ /* 0x000fc80008000000 */
[----:B------:R-:W-:Y:S01]  /*52d0*/  ULEA UR5, UR4, UR24, 0x3 ;  /* 0x0000001804057291 */ /* 0x000fe2000f8e18ff */
[----:B------:R-:W-:-:S04]  /*52e0*/  LOP3.LUT R15, R15, UR6, RZ, 0x3c, !PT ;  /* 0x000000060f0f7c12 */ /* 0x000fc8000f8e3cff */
[----:B--2---:R-:W-:-:S04]  /*52f0*/  SHF.L.U32 R3, R15, 0x1f, RZ ;  /* 0x0000001f0f037819 */ /* 0x004fc800000006ff */
[----:B------:R-:W2:Y:S02]  /*5300*/  SYNCS.PHASECHK.TRANS64.TRYWAIT P0, [UR5], R3 ;  /* 0x00000003ff0075a7 */ /* 0x000ea40008001105 */
[----:B--2---:R-:W-:Y:S05]  /*5310*/  @!P0 BRA `(.L_x_96) ;  /* 0x0000003800348947 */ /* 0x004fea0003800000 */
.L_x_172:
[----:B------:R-:W-:-:S04]  /*5320*/  UIADD3 UR4, UPT, UPT, UR4, 0x1, URZ ;  /* 0x0000000104047890 */ /* 0x000fc8000fffe0ff */
[----:B------:R-:W-:-:S04]  /*5330*/  UISETP.NE.AND UP0, UPT, UR4, 0x3, UPT ;  /* 0x000000030400788c */ /* 0x000fc8000bf05270 */
[----:B------:R-:W-:Y:S02]  /*5340*/  USEL UR5, URZ, 0x1, UP0 ;  /* 0x00000001ff057887 */ /* 0x000fe40008000000 */
[----:B------:R-:W-:-:S04]  /*5350*/  USEL UR4, UR4, URZ, UP0 ;  /* 0x000000ff04047287 */ /* 0x000fc80008000000 */
[----:B------:R-:W-:Y:S01]  /*5360*/  ULEA UR4, UR4, UR24, 0x3 ;  /* 0x0000001804047291 */ /* 0x000fe2000f8e18ff */
[----:B--2---:R-:W-:-:S04]  /*5370*/  LOP3.LUT R3, R15, UR5, RZ, 0x3c, !PT ;  /* 0x000000050f037c12 */ /* 0x004fc8000f8e3cff */
[----:B------:R-:W-:Y:S01]  /*5380*/  SHF.L.U32 R3, R3, 0x1f, RZ ;  /* 0x0000001f03037819 */ /* 0x000fe200000006ff */
[----:B------:R-:W-:-:S07]  /*5390*/  IMAD.U32 R0, RZ, RZ, UR4 ;  /* 0x00000004ff007e24 */ /* 0x000fce000f8e00ff */
.L_x_97:
[----:B--2---:R2:W3:Y:S02]  /*53a0*/  SYNCS.PHASECHK.TRANS64.TRYWAIT P0, [R0+URZ], R3 ;  /* 0x00000003000075a7 */ /* 0x0044e400080011ff */
[----:B---3--:R-:W-:Y:S05]  /*53b0*/  @!P0 NANOSLEEP.SYNCS 0x989680 ;  /* 0x009896800000895d */ /* 0x008fea0003900000 */
[----:B------:R-:W3:Y:S02]  /*53c0*/  @!P0 SYNCS.PHASECHK.TRANS64 P0, [R0+URZ], R3 ;  /* 0x00000003000085a7 */ /* 0x000ee400080010ff */
[----:B-1-3--:R-:W-:Y:S05]  /*53d0*/  @P0 EXIT ;  /* 0x000000000000094d */ /* 0x00afea0003800000 */
[----:B------:R-:W-:Y:S05]  /*53e0*/  BRA `(.L_x_97) ;  /* 0xfffffffc00ec7947 */ /* 0x000fea000383ffff */
.L_x_85:
[----:B------:R-:W-:-:S06]  /*53f0*/  UISETP.GE.AND UP0, UPT, UR13, 0x4, UPT ;  /* 0x000000040d00788c */ /* 0x000fcc000bf06270 */
[----:B------:R-:W-:-:S13]  /*5400*/  PLOP3.LUT P0, PT, PT, PT, UP0, 0x80, 0x8 ;  /* 0x000000000008781c */ /* 0x000fda0003f0f008 */
[----:B------:R-:W-:Y:S05]  /*5410*/  @!P0 EXIT ;  /* 0x000000000000894d */ /* 0x000fea0003800000 */
[----:B------:R-:W1:Y:S08]  /*5420*/  S2UR UR4, SR_CgaCtaId ;  /* 0x00000000000479c3 */ /* 0x000e700000008800 */
[----:B------:R-:W-:Y:S01]  /*5430*/  BAR.SYNC.DEFER_BLOCKING 0x6, 0xa0 ;  /* 0x0182800000007b1d */ /* 0x000fe20000010000 */
[C---:B------:R-:W-:Y:S01]  /*5440*/  IMAD.SHL.U32 R2, R92.reuse, 0x20, RZ ;  /* 0x000000205c027824 */ /* 0x040fe200078e00ff */
[C---:B------:R-:W-:Y:S01]  /*5450*/  LOP3.LUT R93, R92.reuse, 0x2, RZ, 0xc0, !PT ;  /* 0x000000025c5d7812 */ /* 0x040fe200078ec0ff */
[C---:B------:R-:W-:Y:S01]  /*5460*/  IMAD.SHL.U32 R97, R92.reuse, 0x4, RZ ;  /* 0x000000045c617824 */ /* 0x040fe200078e00ff */
[C---:B------:R-:W-:Y:S01]  /*5470*/  LOP3.LUT R98, R92.reuse, 0x60, RZ, 0xc0, !PT ;  /* 0x000000605c627812 */ /* 0x040fe200078ec0ff */
[----:B------:R-:W-:Y:S01]  /*5480*/  IMAD.U32 R37, R92, 0x10000, RZ ;  /* 0x000100005c257824 */ /* 0x000fe200078e00ff */
[----:B------:R-:W-:-:S02]  /*5490*/  UMOV UR47, 0x400 ;  /* 0x00000400002f7882 */ /* 0x000fc40000000000 */
[----:B------:R-:W2:Y:S01]  /*54a0*/  LDC.64 R78, c[0x0][0x8b0] ;  /* 0x00022c00ff4e7b82 */ /* 0x000ea20000000a00 */
[----:B------:R-:W-:Y:S01]  /*54b0*/  LOP3.LUT R4, R2, 0xc0, RZ, 0xc0, !PT ;  /* 0x000000c002047812 */ /* 0x000fe200078ec0ff */
[----:B------:R-:W-:Y:S01]  /*54c0*/  HFMA2 R36, -RZ, RZ, 0, 0 ;  /* 0x00000000ff247431 */ /* 0x000fe200000001ff */
[----:B------:R-:W-:Y:S02]  /*54d0*/  LOP3.LUT R92, R92, 0x4, RZ, 0xc0, !PT ;  /* 0x000000045c5c7812 */ /* 0x000fe400078ec0ff */
[----:B------:R-:W-:Y:S02]  /*54e0*/  CS2R R94, SRZ ;  /* 0x00000000005e7805 */ /* 0x000fe4000001ff00 */
[----:B------:R-:W-:Y:S01]  /*54f0*/  LOP3.LUT R97, R4, 0x18, R97, 0xf8, !PT ;  /* 0x0000001804617812 */ /* 0x000fe200078ef861 */
[----:B------:R-:W-:Y:S01]  /*5500*/  IMAD.MOV.U32 R91, RZ, RZ, RZ ;  /* 0x000000ffff5b7224 */ /* 0x000fe200078e00ff */
[----:B------:R-:W-:Y:S01]  /*5510*/  LOP3.LUT R37, R37, 0x600000, RZ, 0xc0, !PT ;  /* 0x0060000025257812 */ /* 0x000fe200078ec0ff */
[----:B------:R-:W3:Y:S01]  /*5520*/  LDC.64 R76, c[0x0][0x8a8] ;  /* 0x00022a00ff4c7b82 */ /* 0x000ee20000000a00 */
[C---:B------:R-:W-:Y:S01]  /*5530*/  IADD3 R96, PT, PT, -R92.reuse, 0x2, RZ ;  /* 0x000000025c607810 */ /* 0x040fe20007ffe1ff */
[----:B------:R-:W-:Y:S01]  /*5540*/  IMAD.MOV R93, RZ, RZ, -R93 ;  /* 0x000000ffff5d7224 */ /* 0x000fe200078e0a5d */
[----:B------:R-:W-:Y:S01]  /*5550*/  LOP3.LUT R97, R97, 0xf20, R2, 0xf8, !PT ;  /* 0x00000f2061617812 */ /* 0x000fe200078ef802 */
[----:B------:R-:W4:Y:S01]  /*5560*/  LDCU UR62, c[0x0][0x370] ;  /* 0x00006e00ff3e77ac */ /* 0x000f220008000800 */
[----:B------:R-:W-:Y:S01]  /*5570*/  IADD3 R92, PT, PT, -R92, RZ, RZ ;  /* 0x000000ff5c5c7210 */ /* 0x000fe20007ffe1ff */
[----:B------:R-:W-:Y:S01]  /*5580*/  IMAD.SHL.U32 R96, R96, 0x10, RZ ;  /* 0x0000001060607824 */ /* 0x000fe200078e00ff */
[----:B-1----:R-:W-:Y:S01]  /*5590*/  ULEA UR47, UR4, UR47, 0x18 ;  /* 0x0000002f042f7291 */ /* 0x002fe2000f8ec0ff */
[----:B------:R-:W1:Y:S01]  /*55a0*/  LDCU.64 UR4, c[0x0][0x890] ;  /* 0x00011200ff0477ac */ /* 0x000e620008000a00 */
[----:B------:R-:W-:Y:S01]  /*55b0*/  UMOV UR54, 0x1 ;  /* 0x0000000100367882 */ /* 0x000fe20000000000 */
[----:B------:R-:W-:Y:S01]  /*55c0*/  UMOV UR46, URZ ;  /* 0x000000ff002e7c82 */ /* 0x000fe20008000000 */
[----:B------:R-:W2:Y:S05]  /*55d0*/  LDCU UR41, c[0x0][0xb0c] ;  /* 0x00016180ff2977ac */ /* 0x000eaa0008000800 */
[----:B------:R-:W4:Y:S01]  /*55e0*/  LDS R0, [UR47+0x130] ;  /* 0x0001302fff007984 */ /* 0x000f220008000800 */
[----:B------:R-:W2:Y:S01]  /*55f0*/  LDCU UR39, c[0x0][0xb30] ;  /* 0x00016600ff2777ac */ /* 0x000ea20008000800 */
[----:B------:R-:W2:Y:S01]  /*5600*/  LDCU.64 UR60, c[0x0][0x888] ;  /* 0x00011100ff3c77ac */ /* 0x000ea20008000a00 */
[----:B-1----:R-:W-:Y:S01]  /*5610*/  IMAD.U32 R100, RZ, RZ, UR4 ;  /* 0x00000004ff647e24 */ /* 0x002fe2000f8e00ff */
[----:B------:R-:W-:Y:S01]  /*5620*/  UIADD3 UR4, UPT, UPT, UR47, 0x200, URZ ;  /* 0x000002002f047890 */ /* 0x000fe2000fffe0ff */
[----:B------:R-:W-:Y:S01]  /*5630*/  IMAD.U32 R99, RZ, RZ, UR5 ;  /* 0x00000005ff637e24 */ /* 0x000fe2000f8e00ff */
[----:B------:R-:W1:Y:S04]  /*5640*/  LDCU.64 UR42, c[0x0][0xb28] ;  /* 0x00016500ff2a77ac */ /* 0x000e680008000a00 */
[----:B------:R-:W-:Y:S01]  /*5650*/  LEA R97, R97, UR4, 0x1 ;  /* 0x0000000461617c11 */ /* 0x000fe2000f8e08ff */
[----:B------:R-:W1:Y:S01]  /*5660*/  LDCU.128 UR56, c[0x0][0xb10] ;  /* 0x00016200ff3877ac */ /* 0x000e620008000c00 */
[----:B------:R-:W1:Y:S01]  /*5670*/  LDCU UR55, c[0x0][0x374] ;  /* 0x00006e80ff3777ac */ /* 0x000e620008000800 */
[----:B------:R-:W-:Y:S01]  /*5680*/  UMOV UR53, URZ ;  /* 0x000000ff00357c82 */ /* 0x000fe20008000000 */
[----:B------:R-:W-:Y:S01]  /*5690*/  UMOV UR52, URZ ;  /* 0x000000ff00347c82 */ /* 0x000fe20008000000 */
[----:B----4-:R-:W-:-:S02]  /*56a0*/  IMAD.IADD R37, R0, 0x1, R37 ;  /* 0x0000000100257824 */ /* 0x010fc400078e0225 */
[----:B-123--:R-:W-:-:S07]  /*56b0*/  IMAD.U32 R0, RZ, RZ, UR4 ;  /* 0x00000004ff007e24 */ /* 0x00efce000f8e00ff */
.L_x_128:
[C---:B------:R-:W-:Y:S02]  /*56c0*/  LEA R3, R91.reuse, UR47, 0x3 ;  /* 0x0000002f5b037c11 */ /* 0x040fe4000f8e18ff */
[----:B------:R-:W-:Y:S02]  /*56d0*/  SHF.L.U32 R0, R94, 0x1f, RZ ;  /* 0x0000001f5e007819 */ /* 0x000fe400000006ff */
[----:B------:R-:W-:Y:S02]  /*56e0*/  LEA R5, R91, UR47, 0x4 ;  /* 0x0000002f5b057c11 */ /* 0x000fe4000f8e20ff */
[----:B-1----:R-:W1:Y:S02]  /*56f0*/  SYNCS.PHASECHK.TRANS64.TRYWAIT P0, [R3+URZ+0x80], R0 ;  /* 0x00008000030075a7 */ /* 0x002e6400080011ff */
[----:B-1----:R-:W-:Y:S05]  /*5700*/  @!P0 BRA `(.L_x_98) ;  /* 0x0000003400508947 */ /* 0x002fea0003800000 */
.L_x_173:
        /* <DEDUP_REMOVED lines=8> */
[----:B--2---:R-:W-:Y:S11]  /*5790*/  LOP3.LUT P0, RZ, R6, 0x1, RZ, 0xc0, !PT ;  /* 0x0000000106ff7812 */ /* 0x004ff6000780c0ff */
[----:B------:R-:W-:Y:S02]  /*57a0*/  @!UPT UIADD3 URZ, UPT, UPT, URZ, URZ, URZ ;  /* 0x000000fffffff290 */ /* 0x000fe4000fffe0ff */
[----:B---3--:R-:W-:Y:S01]  /*57b0*/  VOTEU.ANY UP1, P0 ;  /* 0x0000000000ff7886 */ /* 0x008fe20000020100 */
[----:B------:R-:W-:Y:S01]  /*57c0*/  PLOP3.LUT P0, PT, PT, PT, UP1, 0x80, 0x8 ;  /* 0x000000000008781c */ /* 0x000fe20003f0f018 */
[----:B------:R-:W-:Y:S06]  /*57d0*/  UP2UR UR4, UPR, URZ, 0x2 ;  /* 0x00000002ff047883 */ /* 0x000fec0008000000 */
[----:B------:R-:W-:Y:S06]  /*57e0*/  IMAD.U32 R101, RZ, RZ, UR4 ;  /* 0x00000004ff657e24 */ /* 0x000fec000f8e00ff */
[----:B-1----:R-:W-:Y:S02]  /*57f0*/  @P0 SHF.R.U32.HI R0, RZ, 0x10, R5 ;  /* 0x00000010ff000819 */ /* 0x002fe40000011605 */
        /* <DEDUP_REMOVED lines=12> */
[----:B------:R-:W2:Y:S01]  /*58c0*/  LDCU UR12, c[0x0][0xb20] ;  /* 0x00016400ff0c77ac */ /* 0x000ea20008000800 */
[----:B------:R-:W-:Y:S02]  /*58d0*/  UIMAD.WIDE.U32 UR4, UR55, UR59, URZ ;  /* 0x0000003b370472a5 */ /* 0x000fe4000f8e00ff */
[----:B------:R-:W-:Y:S02]  /*58e0*/  UIMAD.WIDE.U32 UR6, UR62, UR56, URZ ;  /* 0x000000383e0672a5 */ /* 0x000fe4000f8e00ff */
[----:B------:R-:W-:Y:S02]  /*58f0*/  UISETP.NE.AND UP0, UPT, UR58, 0x1, UPT ;  /* 0x000000013a00788c */ /* 0x000fe4000bf05270 */
[----:B------:R-:W-:Y:S02]  /*5900*/  UIMAD.WIDE.U32 UR8, UR37, UR59, URZ ;  /* 0x0000003b250872a5 */ /* 0x000fe4000f8e00ff */
[----:B------:R-:W-:Y:S02]  /*5910*/  UIMAD.WIDE.U32 UR10, UR38, UR56, URZ ;  /* 0x00000038260a72a5 */ /* 0x000fe4000f8e00ff */
[----:B------:R-:W-:Y:S02]  /*5920*/  UISETP.NE.AND UP1, UPT, UR41, 0x1, UPT ;  /* 0x000000012900788c */ /* 0x000fe4000bf25270 */
[----:B------:R-:W-:Y:S01]  /*5930*/  UISETP.NE.AND UP2, UPT, UR40, 0x1, UPT ;  /* 0x000000012800788c */ /* 0x000fe2000bf45270 */
[----:B------:R-:W-:Y:S02]  /*5940*/  UMOV UR4, UR5 ;  /* 0x0000000500047c82 */ /* 0x000fe40008000000 */
[----:B--2---:R-:W-:Y:S03]  /*5950*/  USHF.R.U32.HI UR5, URZ, UR12, UR4 ;  /* 0x0000000cff057299 */ /* 0x004fe60008011604 */
[----:B------:R-:W-:Y:S02]  /*5960*/  UMOV UR4, UR7 ;  /* 0x0000000700047c82 */ /* 0x000fe40008000000 */
[----:B------:R-:W-:Y:S02]  /*5970*/  USHF.R.U32.HI UR7, URZ, UR57, UR4 ;  /* 0x00000039ff077299 */ /* 0x000fe40008011604 */
[----:B------:R-:W-:Y:S02]  /*5980*/  USEL UR4, UR55, UR5, !UP0 ;  /* 0x0000000537047287 */ /* 0x000fe4000c000000 */
[----:B------:R-:W-:Y:S01]  /*5990*/  USEL UR7, UR62, UR7, !UP1 ;  /* 0x000000073e077287 */ /* 0x000fe2000c800000 */
[----:B------:R-:W-:Y:S01]  /*59a0*/  UMOV UR5, UR9 ;  /* 0x0000000900057c82 */ /* 0x000fe20008000000 */
[----:B------:R-:W-:Y:S02]  /*59b0*/  UIMAD.WIDE.U32 UR8, UR4, UR42, URZ ;  /* 0x0000002a040872a5 */ /* 0x000fe4000f8e00ff */
[----:B------:R-:W-:Y:S03]  /*59c0*/  USHF.R.U32.HI UR6, URZ, UR12, UR5 ;  /* 0x0000000cff067299 */ /* 0x000fe60008011605 */
[----:B------:R-:W-:Y:S01]  /*59d0*/  UMOV UR5, UR11 ;  /* 0x0000000b00057c82 */ /* 0x000fe20008000000 */
[----:B------:R-:W-:Y:S02]  /*59e0*/  UIMAD.WIDE.U32 UR10, UR7, UR42, URZ ;  /* 0x0000002a070a72a5 */ /* 0x000fe4000f8e00ff */
[----:B------:R-:W-:Y:S02]  /*59f0*/  USHF.R.U32.HI UR12, URZ, UR57, UR5 ;  /* 0x00000039ff0c7299 */ /* 0x000fe40008011605 */
[----:B------:R-:W-:Y:S01]  /*5a00*/  USEL UR6, UR37, UR6, !UP0 ;  /* 0x0000000625067287 */ /* 0x000fe2000c000000 */
[----:B------:R-:W-:Y:S02]  /*5a10*/  UMOV UR5, UR9 ;  /* 0x0000000900057c82 */ /* 0x000fe40008000000 */
[----:B------:R-:W-:Y:S01]  /*5a20*/  UMOV UR10, UR11 ;  /* 0x0000000b000a7c82 */ /* 0x000fe20008000000 */
[----:B------:R-:W-:Y:S02]  /*5a30*/  @UP2 USHF.R.U32.HI UR4, URZ, UR43, UR5 ;  /* 0x0000002bff042299 */ /* 0x000fe40008011605 */
[----:B------:R-:W-:Y:S02]  /*5a40*/  @UP2 USHF.R.U32.HI UR7, URZ, UR43, UR10 ;  /* 0x0000002bff072299 */ /* 0x000fe4000801160a */
[----:B------:R-:W-:Y:S02]  /*5a50*/  UIMAD UR4, UR40, UR4, URZ ;  /* 0x00000004280472a4 */ /* 0x000fe4000f8e02ff */
[----:B------:R-:W-:Y:S02]  /*5a60*/  UIMAD.WIDE.U32 UR10, UR6, UR42, URZ ;  /* 0x0000002a060a72a5 */ /* 0x000fe4000f8e00ff */
[----:B------:R-:W-:Y:S02]  /*5a70*/  USEL UR5, UR38, UR12, !UP1 ;  /* 0x0000000c26057287 */ /* 0x000fe4000c800000 */
[----:B------:R-:W-:Y:S02]  /*5a80*/  UIMAD UR8, UR40, UR7, URZ ;  /* 0x00000007280872a4 */ /* 0x000fe4000f8e02ff */
[----:B------:R-:W-:Y:S03]  /*5a90*/  UISETP.GE.AND UP0, UPT, UR6, UR4, UPT ;  /* 0x000000040600728c */ /* 0x000fe6000bf06270 */
[----:B------:R-:W-:Y:S01]  /*5aa0*/  UMOV UR4, UR11 ;  /* 0x0000000b00047c82 */ /* 0x000fe20008000000 */
[----:B------:R-:W-:Y:S02]  /*5ab0*/  UISETP.GE.OR UP0, UPT, UR5, UR8, UP0 ;  /* 0x000000080500728c */ /* 0x000fe40008706670 */
[----:B------:R-:W-:Y:S02]  /*5ac0*/  USHF.R.U32.HI UR4, URZ, UR43, UR4 ;  /* 0x0000002bff047299 */ /* 0x000fe40008011604 */
[----:B------:R-:W-:Y:S02]  /*5ad0*/  UIMAD.WIDE.U32 UR8, UR5, UR42, URZ ;  /* 0x0000002a050872a5 */ /* 0x000fe4000f8e00ff */
[----:B------:R-:W-:Y:S02]  /*5ae0*/  USEL UR11, UR6, UR4, !UP2 ;  /* 0x00000004060b7287 */ /* 0x000fe4000d000000 */
[----:B------:R-:W-:Y:S02]  /*5af0*/  UIADD3 UR8, UPT, UPT, -UR5, URZ, URZ ;  /* 0x000000ff05087290 */ /* 0x000fe4000fffe1ff */
[----:B------:R-:W-:Y:S01]  /*5b00*/  UIADD3 UR10, UPT, UPT, -UR11, URZ, URZ ;  /* 0x000000ff0b0a7290 */ /* 0x000fe2000fffe1ff */
[----:B------:R-:W-:Y:S01]  /*5b10*/  @!UP0 UMOV UR4, UR9 ;  /* 0x0000000900048c82 */ /* 0x000fe20008000000 */
[----:B------:R-:W-:Y:S02]  /*5b20*/  UIADD3 UR9, UPT, UPT, -UR6, URZ, URZ ;  /* 0x000000ff06097290 */ /* 0x000fe4000fffe1ff */
[----:B------:R-:W-:Y:S02]  /*5b30*/  @!UP0 USHF.R.U32.HI UR4, URZ, UR43, UR4 ;  /* 0x0000002bff048299 */ /* 0x000fe40008011604 */
[----:B------:R-:W-:Y:S02]  /*5b40*/  UIMAD UR10, UR40, UR10, UR6 ;  /* 0x0000000a280a72a4 */ /* 0x000fe4000f8e0206 */
[----:B------:R-:W-:Y:S04]  /*5b50*/  @!UP0 USEL UR4, UR5, UR4, !UP2 ;  /* 0x0000000405048287 */ /* 0x000fe8000d000000 */
[----:B------:R-:W-:Y:S02]  /*5b60*/  @!UP0 UIMAD UR10, UR7, UR10, UR4 ;  /* 0x0000000a070a82a4 */ /* 0x000fe4000f8e0204 */
[----:B------:R-:W-:Y:S02]  /*5b70*/  @!UP0 UIADD3 UR11, UPT, UPT, UR11, -UR4, URZ ;  /* 0x800000040b0b8290 */ /* 0x000fe4000fffe0ff */
[----:B------:R-:W-:Y:S02]  /*5b80*/  UIMAD UR7, UR41, UR8, UR38 ;  /* 0x00000008290772a4 */ /* 0x000fe4000f8e0226 */
[----:B------:R-:W-:Y:S02]  /*5b90*/  @!UP0 UIMAD UR6, UR11, UR40, UR5 ;  /* 0x000000280b0682a4 */ /* 0x000fe4000f8e0205 */
[----:B------:R-:W-:Y:S01]  /*5ba0*/  UIMAD UR4, UR58, UR9, UR37 ;  /* 0x000000093a0472a4 */ /* 0x000fe2000f8e0225 */
[----:B------:R-:W-:Y:S02]  /*5bb0*/  @!UP0 UMOV UR5, UR10 ;  /* 0x0000000a00058c82 */ /* 0x000fe40008000000 */
[----:B------:R-:W-:Y:S02]  /*5bc0*/  UIMAD UR38, UR5, UR41, UR7 ;  /* 0x00000029052672a4 */ /* 0x000fe4000f8e0207 */
[----:B------:R-:W-:Y:S11]  /*5bd0*/  UIMAD UR37, UR6, UR58, UR4 ;  /* 0x0000003a062572a4 */ /* 0x000ff6000f8e0204 */
[----:B------:R-:W-:Y:S01]  /*5be0*/  @!UPT UIADD3 URZ, UPT, UPT, URZ, URZ, URZ ;  /* 0x000000fffffff290 */ /* 0x000fe2000fffe0ff */
.L_x_99:
[----:B------:R-:W-:Y:S01]  /*5bf0*/  UISETP.NE.AND UP0, UPT, UR39, 0x1, UPT ;  /* 0x000000012700788c */ /* 0x000fe2000bf05270 */
[----:B------:R-:W-:Y:S01]  /*5c00*/  IADD3 R91, PT, PT, R91, 0x1, RZ ;  /* 0x000000015b5b7810 */ /* 0x000fe20007ffe0ff */
[----:B------:R-:W-:Y:S02]  /*5c10*/  UIADD3 UR11, UPT, UPT, UR47, 0x200, URZ ;  /* 0x000002002f0b7890 */ /* 0x000fe4000fffe0ff */
[----:B------:R-:W-:Y:S02]  /*5c20*/  USHF.L.U32 UR50, UR25, 0x7, URZ ;  /* 0x0000000719327899 */ /* 0x000fe400080006ff */
[----:B------:R-:W-:Y:S05]  /*5c30*/  USHF.L.U32 UR49, UR32, 0x6, URZ ;  /* 0x0000000620317899 */ /* 0x000fea00080006ff */
[----:B------:R-:W2:Y:S01]  /*5c40*/  @!UP0 LDCU.128 UR12, c[0x0][0xb10] ;  /* 0x00016200ff0c87ac */ /* 0x000ea20008000c00 */
[----:B------:R-:W3:Y:S01]  /*5c50*/  @!UP0 LDCU UR5, c[0x0][0xb0c] ;  /* 0x00016180ff0587ac */ /* 0x000ee20008000800 */
[----:B------:R-:W4:Y:S01]  /*5c60*/  @!UP0 LDCU UR10, c[0x0][0xb20] ;  /* 0x00016400ff0a87ac */ /* 0x000f220008000800 */
[----:B--2---:R-:W-:Y:S02]  /*5c70*/  UIMAD.WIDE.U32 UR8, UR38, UR12, URZ ;  /* 0x0000000c260872a5 */ /* 0x004fe4000f8e00ff */
[----:B------:R-:W-:Y:S02]  /*5c80*/  UIMAD.WIDE.U32 UR6, UR37, UR15, URZ ;  /* 0x0000000f250672a5 */ /* 0x000fe4000f8e00ff */
[----:B------:R-:W-:Y:S03]  /*5c90*/  @!UP0 UISETP.NE.AND UP1, UPT, UR14, 0x1, UPT ;  /* 0x000000010e00888c */ /* 0x000fe6000bf25270 */
[----:B------:R-:W-:Y:S01]  /*5ca0*/  @!UP0 UMOV UR4, UR9 ;  /* 0x0000000900048c82 */ /* 0x000fe20008000000 */
[----:B---3--:R-:W-:Y:S02]  /*5cb0*/  @!UP0 UISETP.NE.AND UP2, UPT, UR5, 0x1, UPT ;  /* 0x000000010500888c */ /* 0x008fe4000bf45270 */
[----:B------:R-:W-:Y:S01]  /*5cc0*/  @!UP0 USHF.R.U32.HI UR4, URZ, UR13, UR4 ;  /* 0x0000000dff048299 */ /* 0x000fe20008011604 */
[----:B------:R-:W-:Y:S02]  /*5cd0*/  @!UP0 UMOV UR6, UR7 ;  /* 0x0000000700068c82 */ /* 0x000fe40008000000 */
[----:B----4-:R-:W-:Y:S02]  /*5ce0*/  @!UP0 USHF.R.U32.HI UR6, URZ, UR10, UR6 ;  /* 0x0000000aff068299 */ /* 0x010fe40008011606 */
[----:B------:R-:W-:Y:S02]  /*5cf0*/  @!UP0 USEL UR7, UR38, UR4, !UP2 ;  /* 0x0000000426078287 */ /* 0x000fe4000d000000 */
[----:B------:R-:W-:Y:S04]  /*5d00*/  @!UP0 USEL UR6, UR37, UR6, !UP1 ;  /* 0x0000000625068287 */ /* 0x000fe8000c800000 */
[----:B------:R-:W-:Y:S02]  /*5d10*/  @!UP0 UIADD3 UR4, UPT, UPT, -UR7, UR6, URZ ;  /* 0x0000000607048290 */ /* 0x000fe4000fffe1ff */
[----:B------:R-:W-:Y:S02]  /*5d20*/  @!UP0 UIADD3 UR6, UPT, UPT, UR7, -UR6, URZ ;  /* 0x8000000607068290 */ /* 0x000fe4000fffe0ff */
[----:B------:R-:W-:Y:S02]  /*5d30*/  @!UP0 UIMAD UR38, UR4, UR5, UR38 ;  /* 0x00000005042682a4 */ /* 0x000fe4000f8e0226 */
[----:B------:R-:W-:Y:S02]  /*5d40*/  @!UP0 UIMAD UR37, UR6, UR14, UR37 ;  /* 0x0000000e062582a4 */ /* 0x000fe4000f8e0225 */
[----:B------:R-:W-:Y:S09]  /*5d50*/  ULOP3.LUT UP0, URZ, UR11, 0x1b0, URZ, 0xc0, !UPT ;  /* 0x000001b00bff7892 */ /* 0x000ff2000f80c0ff */
[----:B------:R-:W-:Y:S05]  /*5d60*/  BRA.U !UP0, `(.L_x_100) ;  /* 0x00000001087c7547 */ /* 0x000fea000b800000 */
[----:B------:R-:W2:Y:S01]  /*5d70*/  LDCU.64 UR8, c[0x4][0x80] ;  /* 0x01001000ff0877ac */ /* 0x000ea20008000a00 */
[----:B------:R-:W-:Y:S01]  /*5d80*/  MOV R2, 0x0 ;  /* 0x0000000000027802 */ /* 0x000fe20000000f00 */
[----:B------:R-:W-:Y:S02]  /*5d90*/  HFMA2 R12, -RZ, RZ, 0, 5.9604644775390625e-08 ;  /* 0x00000001ff0c7431 */ /* 0x000fe400000001ff */
[----:B------:R-:W-:Y:S01]  /*5da0*/  IMAD.MOV.U32 R8, RZ, RZ, 0x70 ;  /* 0x00000070ff087424 */ /* 0x000fe200078e00ff */
[----:B------:R3:W4:Y:S01]  /*5db0*/  LDC.64 R14, c[0x4][R2] ;  /* 0x01000000020e7b82 */ /* 0x0007220000000a00 */
[----:B------:R-:W1:Y:S01]  /*5dc0*/  LDCU.64 UR6, c[0x4][0x88] ;  /* 0x01001100ff0677ac */ /* 0x000e620008000a00 */
[----:B------:R-:W-:Y:S01]  /*5dd0*/  IMAD.MOV.U32 R13, RZ, RZ, RZ ;  /* 0x000000ffff0d7224 */ /* 0x000fe200078e00ff */
[----:B------:R-:W1:Y:S01]  /*5de0*/  LDCU.64 UR4, c[0x4][0x8] ;  /* 0x01000100ff0477ac */ /* 0x000e620008000a00 */
[----:B--2---:R-:W-:Y:S01]  /*5df0*/  MOV R5, UR9 ;  /* 0x0000000900057c02 */ /* 0x004fe20008000f00 */
[----:B------:R-:W-:Y:S01]  /*5e00*/  IMAD.U32 R4, RZ, RZ, UR8 ;  /* 0x00000008ff047e24 */ /* 0x000fe2000f8e00ff */
[----:B-1----:R-:W-:Y:S01]  /*5e10*/  MOV R7, UR7 ;  /* 0x0000000700077c02 */ /* 0x002fe20008000f00 */
[----:B------:R-:W-:Y:S01]  /*5e20*/  IMAD.U32 R6, RZ, RZ, UR6 ;  /* 0x00000006ff067e24 */ /* 0x000fe2000f8e00ff */
[----:B------:R-:W-:Y:S01]  /*5e30*/  MOV R11, UR5 ;  /* 0x00000005000b7c02 */ /* 0x000fe20008000f00 */
[----:B------:R-:W-:Y:S02]  /*5e40*/  IMAD.U32 R10, RZ, RZ, UR4 ;  /* 0x00000004ff0a7e24 */ /* 0x000fe4000f8e00ff */
[----:B------:R-:W-:Y:S07]  /*5e50*/  LEPC R20, `(.L_x_101) ;  /* 0x000000001014794e */ /* 0x000fee0000000000 */
[----:B---345:R-:W-:Y:S05]  /*5e60*/  CALL.ABS.NOINC R14 ;  /* 0x000000000e007343 */ /* 0x038fea0003c00000 */
.L_x_101:
[----:B------:R-:W1:Y:S01]  /*5e70*/  LDCU.64 UR8, c[0x4][0x80] ;  /* 0x01001000ff0877ac */ /* 0x000e620008000a00 */
[----:B------:R-:W2:Y:S01]  /*5e80*/  LDC.64 R2, c[0x4][R2] ;  /* 0x0100000002027b82 */ /* 0x000ea20000000a00 */
[----:B------:R-:W-:Y:S02]  /*5e90*/  HFMA2 R12, -RZ, RZ, 0, 5.9604644775390625e-08 ;  /* 0x00000001ff0c7431 */ /* 0x000fe400000001ff */
[----:B------:R-:W-:Y:S02]  /*5ea0*/  IMAD.MOV.U32 R8, RZ, RZ, 0x70 ;  /* 0x00000070ff087424 */ /* 0x000fe400078e00ff */
[----:B------:R-:W-:Y:S01]  /*5eb0*/  IMAD.MOV.U32 R13, RZ, RZ, RZ ;  /* 0x000000ffff0d7224 */ /* 0x000fe200078e00ff */
[----:B------:R-:W3:Y:S01]  /*5ec0*/  LDCU.64 UR6, c[0x4][0x88] ;  /* 0x01001100ff0677ac */ /* 0x000ee20008000a00 */
[----:B------:R-:W4:Y:S01]  /*5ed0*/  LDCU.64 UR4, c[0x4][0x8] ;  /* 0x01000100ff0477ac */ /* 0x000f220008000a00 */
[----:B-1----:R-:W-:Y:S02]  /*5ee0*/  MOV R4, UR8 ;  /* 0x0000000800047c02 */ /* 0x002fe40008000f00 */
[----:B------:R-:W-:Y:S02]  /*5ef0*/  MOV R5, UR9 ;  /* 0x0000000900057c02 */ /* 0x000fe40008000f00 */
[----:B---3--:R-:W-:Y:S01]  /*5f00*/  MOV R7, UR7 ;  /* 0x0000000700077c02 */ /* 0x008fe20008000f00 */
[----:B------:R-:W-:Y:S01]  /*5f10*/  IMAD.U32 R6, RZ, RZ, UR6 ;  /* 0x00000006ff067e24 */ /* 0x000fe2000f8e00ff */
[----:B----4-:R-:W-:Y:S01]  /*5f20*/  MOV R11, UR5 ;  /* 0x00000005000b7c02 */ /* 0x010fe20008000f00 */
[----:B------:R-:W-:Y:S02]  /*5f30*/  IMAD.U32 R10, RZ, RZ, UR4 ;  /* 0x00000004ff0a7e24 */ /* 0x000fe4000f8e00ff */
[----:B------:R-:W-:Y:S07]  /*5f40*/  LEPC R20, `(.L_x_100) ;  /* 0x000000001014794e */ /* 0x000fee0000000000 */
[----:B--2---:R-:W-:Y:S05]  /*5f50*/  CALL.ABS.NOINC R2 ;  /* 0x0000000002007343 */ /* 0x004fea0003c00000 */
.L_x_100:
[----:B------:R-:W-:Y:S02]  /*5f60*/  R2UR UR6, R88 ;  /* 0x00000000580672ca */ /* 0x000fe400000e0000 */
[----:B------:R-:W-:Y:S02]  /*5f70*/  R2UR UR5, R100 ;  /* 0x00000000640572ca */ /* 0x000fe400000e0000 */
[----:B------:R-:W-:Y:S02]  /*5f80*/  R2UR UR4, R99 ;  /* 0x00000000630472ca */ /* 0x000fe400000e0000 */
[----:B------:R-:W-:Y:S02]  /*5f90*/  ISETP.NE.U32.AND P4, PT, R78, RZ, PT ;  /* 0x000000ff4e00720c */ /* 0x000fe40003f85070 */
[----:B------:R-:W-:Y:S02]  /*5fa0*/  ISETP.NE.U32.AND P2, PT, RZ, UR60, PT ;  /* 0x0000003cff007c0c */ /* 0x000fe4000bf45070 */
[----:B------:R-:W-:Y:S02]  /*5fb0*/  ISETP.NE.AND.EX P4, PT, R79, RZ, PT, P4 ;  /* 0x000000ff4f00720c */ /* 0x000fe40003f85340 */
[----:B------:R-:W-:Y:S01]  /*5fc0*/  ISETP.NE.AND.EX P2, PT, RZ, UR61, PT, P2 ;  /* 0x0000003dff007c0c */ /* 0x000fe2000bf45320 */
[----:B------:R-:W-:Y:S02]  /*5fd0*/  UISETP.NE.AND UP2, UPT, UR6, URZ, UPT ;  /* 0x000000ff0600728c */ /* 0x000fe4000bf45270 */
[----:B------:R-:W-:Y:S04]  /*5fe0*/  UISETP.NE.U32.AND UP0, UPT, UR5, URZ, UPT ;  /* 0x000000ff0500728c */ /* 0x000fe8000bf05070 */
[----:B------:R-:W-:Y:S01]  /*5ff0*/  UISETP.NE.AND.EX UP1, UPT, UR4, URZ, UPT, UP0 ;  /* 0x000000ff0400728c */ /* 0x000fe2000bf25300 */
[----:B------:R-:W-:Y:S01]  /*6000*/  PLOP3.LUT P1, PT, PT, PT, UP2, 0x80, 0x8 ;  /* 0x000000000008781c */ /* 0x000fe20003f2f028 */
[----:B------:R-:W-:Y:S03]  /*6010*/  UPLOP3.LUT UP0, UPT, UPT, UPT, UPT, 0x40, 0x4 ;  /* 0x000000000004789c */ /* 0x000fe60003f0e870 */
[----:B------:R-:W-:Y:S06]  /*6020*/  @UP2 UPLOP3.LUT UP0, UPT, UPT, UPT, UP1, 0x80, 0x8 ;  /* 0x000000000008289c */ /* 0x000fec0003f0f010 */
[----:B------:R-:W-:Y:S01]  /*6030*/  PLOP3.LUT P0, PT, PT, PT, UP0, 0x80, 0x8 ;  /* 0x000000000008781c */ /* 0x000fe20003f0f008 */
[----:B------:R-:W-:Y:S01]  /*6040*/  @!UPT UIADD3 URZ, UPT, UPT, URZ, URZ, URZ ;  /* 0x000000fffffff290 */ /* 0x000fe2000fffe0ff */
[----:B------:R-:W-:Y:S11]  /*6050*/  BRA.U !UP1, `(.L_x_102) ;  /* 0x0000000109407547 */ /* 0x000ff6000b800000 */
[----:B------:R-:W-:Y:S01]  /*6060*/  UISETP.NE.U32.AND UP0, UPT, UR60, URZ, UPT ;  /* 0x000000ff3c00728c */ /* 0x000fe2000bf05070 */
[----:B------:R-:W-:Y:S01]  /*6070*/  R2UR UR6, R100 ;  /* 0x00000000640672ca */ /* 0x000fe200000e0000 */
[----:B------:R-:W2:Y:S01]  /*6080*/  LDCU.64 UR8, c[0x0][0x358] ;  /* 0x00006b00ff0877ac */ /* 0x000ea20008000a00 */
[----:B------:R-:W-:Y:S02]  /*6090*/  HFMA2 R84, -RZ, RZ, 0, 5.9604644775390625e-08 ;  /* 0x00000001ff547431 */ /* 0x000fe400000001ff */
[----:B-1----:R-:W-:Y:S01]  /*60a0*/  IMAD.MOV.U32 R0, RZ, RZ, 0x1 ;  /* 0x00000001ff007424 */ /* 0x002fe200078e00ff */
[----:B------:R-:W-:Y:S06]  /*60b0*/  UISETP.NE.AND.EX UP0, UPT, UR61, URZ, UPT, UP0 ;  /* 0x000000ff3d00728c */ /* 0x000fec000bf05300 */
[----:B------:R-:W-:Y:S05]  /*60c0*/  PLOP3.LUT P3, PT, PT, PT, UP0, 0x80, 0x8 ;  /* 0x000000000008781c */ /* 0x000fea0003f6f008 */
[----:B------:R-:W1:Y:S01]  /*60d0*/  @UP0 LDCU.64 UR4, c[0x0][0x888] ;  /* 0x00011100ff0407ac */ /* 0x000e620008000a00 */
[----:B------:R-:W-:Y:S07]  /*60e0*/  @UP0 UIMAD UR6, UR36, UR6, URZ ;  /* 0x00000006240602a4 */ /* 0x000fee000f8e02ff */
[----:B------:R-:W-:Y:S01]  /*60f0*/  @!P3 PRMT R84, R0, 0x7610, R84 ;  /* 0x000076100054b816 */ /* 0x000fe20000000054 */
[----:B-1----:R-:W-:Y:S06]  /*6100*/  @UP0 UIMAD.WIDE UR4, UR6, 0x4, UR4 ;  /* 0x00000004060408a5 */ /* 0x002fec000f8e0204 */
[----:B------:R-:W-:Y:S02]  /*6110*/  IMAD.U32 R2, RZ, RZ, UR4 ;  /* 0x00000004ff027e24 */ /* 0x000fe4000f8e00ff */
[----:B------:R-:W-:Y:S03]  /*6120*/  IMAD.U32 R3, RZ, RZ, UR5 ;  /* 0x00000005ff037e24 */ /* 0x000fe6000f8e00ff */
[----:B------:R-:W1:Y:S02]  /*6130*/  @!UP0 LDCU UR4, c[0x0][0x880] ;  /* 0x00011000ff0487ac */ /* 0x000e640008000800 */
[----:B--2--5:R2:W5:Y:S02]  /*6140*/  @P3 LDG.E R41, desc[UR8][R2.64] ;  /* 0x0000000802293981 */ /* 0x024564000c1e1900 */
[----:B-12---:R-:W-:Y:S02]  /*6150*/  @!P3 MOV R41, UR4 ;  /* 0x000000040029bc02 */ /* 0x006fe40008000f00 */
.L_x_102:
[----:B------:R-:W-:Y:S05]  /*6160*/  @!P4 BRA `(.L_x_103) ;  /* 0x000000000024c947 */ /* 0x000fea0003800000 */
[----:B------:R-:W-:Y:S01]  /*6170*/  ISETP.NE.U32.AND P3, PT, R76, RZ, PT ;  /* 0x000000ff4c00720c */ /* 0x000fe20003f65070 */
[----:B------:R-:W2:Y:S03]  /*6180*/  LDCU.64 UR4, c[0x0][0x358] ;  /* 0x00006b00ff0477ac */ /* 0x000ea60008000a00 */
[----:B------:R-:W-:Y:S11]  /*6190*/  ISETP.NE.AND.EX P3, PT, R77, RZ, PT, P3 ;  /* 0x000000ff4d00720c */ /* 0x000ff60003f65330 */
[----:B------:R-:W-:Y:S02]  /*61a0*/  @!UPT UIADD3 URZ, UPT, UPT, URZ, URZ, URZ ;  /* 0x000000fffffff290 */ /* 0x000fe4000fffe0ff */
[----:B------:R-:W3:Y:S01]  /*61b0*/  @P3 LDC.64 R2, c[0x0][0x8a8] ;  /* 0x00022a00ff023b82 */ /* 0x000ee20000000a00 */
[----:B-1----:R-:W-:Y:S04]  /*61c0*/  @P3 IMAD R0, R78, UR36, RZ ;  /* 0x000000244e003c24 */ /* 0x002fe8000f8e02ff */
[----:B---3--:R-:W-:Y:S05]  /*61d0*/  @P3 IMAD.WIDE R2, R0, 0x4, R2 ;  /* 0x0000000400023825 */ /* 0x008fea00078e0202 */
[----:B--2--5:R2:W5:Y:S02]  /*61e0*/  @P3 LDG.E R38, desc[UR4][R2.64] ;  /* 0x0000000402263981 */ /* 0x024564000c1e1900 */
[----:B--2---:R-:W3:Y:S02]  /*61f0*/  @!P3 LDC R38, c[0x0][0x8a0] ;  /* 0x00022800ff26bb82 */ /* 0x004ee40000000800 */
.L_x_103:
[----:B-----5:R-:W-:Y:S01]  /*6200*/  FSETP.NEU.AND P3, PT, R41, RZ, PT ;  /* 0x000000ff2900720b */ /* 0x020fe20003f6d000 */
[----:B------:R-:W-:Y:S01]  /*6210*/  ULOP3.LUT UR4, UR54, 0x1, URZ, 0x3c, !UPT ;  /* 0x0000000136047892 */ /* 0x000fe2000f8e3cff */
[----:B------:R-:W-:Y:S01]  /*6220*/  SEL R4, RZ, 0xffffffff, P2 ;  /* 0xffffffffff047807 */ /* 0x000fe20001000000 */
[----:B------:R-:W-:Y:S01]  /*6230*/  IMAD.U32 R108, RZ, RZ, UR46 ;  /* 0x0000002eff6c7e24 */ /* 0x000fe2000f8e00ff */
[----:B------:R-:W-:Y:S01]  /*6240*/  @P1 LOP3.LUT P2, RZ, R84, 0xff, RZ, 0xc0, !PT ;  /* 0x000000ff54ff1812 */ /* 0x000fe2000784c0ff */
[----:B------:R-:W-:Y:S01]  /*6250*/  IMAD.SHL.U32 R81, R93, 0x10, RZ ;  /* 0x000000105d517824 */ /* 0x000fe200078e00ff */
[----:B------:R-:W-:Y:S01]  /*6260*/  @P1 SEL R3, RZ, 0xffffffff, P3 ;  /* 0xffffffffff031807 */ /* 0x000fe20001800000 */
[----:B------:R-:W-:Y:S01]  /*6270*/  IMAD.U32 R109, RZ, RZ, UR4 ;  /* 0x00000004ff6d7e24 */ /* 0x000fe2000f8e00ff */
[----:B------:R-:W-:Y:S01]  /*6280*/  LEA R89, R36, UR47, 0x3 ;  /* 0x0000002f24597c11 */ /* 0x000fe2000f8e18ff */
[----:B------:R-:W-:Y:S01]  /*6290*/  IMAD.SHL.U32 R108, R108, 0x2000, RZ ;  /* 0x000020006c6c7824 */ /* 0x000fe200078e00ff */
[----:B------:R-:W-:Y:S01]  /*62a0*/  @P0 SEL R3, R4, R3, !P2 ;  /* 0x0000000304030207 */ /* 0x000fe20005000000 */
[----:B------:R-:W-:Y:S01]  /*62b0*/  IMAD.SHL.U32 R80, R92, 0x10, RZ ;  /* 0x000000105c507824 */ /* 0x000fe200078e00ff */
[----:B------:R-:W-:Y:S01]  /*62c0*/  SHF.L.U32 R2, R95, 0x1f, RZ ;  /* 0x0000001f5f027819 */ /* 0x000fe200000006ff */
[----:B------:R-:W-:Y:S01]  /*62d0*/  IMAD.IADD R82, R97, 0x1, R108 ;  /* 0x0000000161527824 */ /* 0x000fe200078e026c */
[----:B------:R-:W-:Y:S01]  /*62e0*/  @P1 LOP3.LUT R3, R3, 0x1, RZ, 0xc0, !PT ;  /* 0x0000000103031812 */ /* 0x000fe200078ec0ff */
[----:B------:R-:W-:Y:S01]  /*62f0*/  BSSY B1, `(.L_x_104) ;  /* 0x0000039000017945 */ /* 0x000fe20003800000 */
[----:B------:R-:W-:Y:S01]  /*6300*/  PLOP3.LUT P2, PT, PT, PT, UP1, 0x80, 0x8 ;  /* 0x000000000008781c */ /* 0x000fe20003f4f018 */
[----:B------:R-:W-:Y:S01]  /*6310*/  IMAD.IADD R83, R82, 0x1, R81 ;  /* 0x0000000152537824 */ /* 0x000fe200078e0251 */
[----:B------:R-:W-:Y:S01]  /*6320*/  ISETP.NE.U32.OR P5, PT, R3, 0x1, !P1 ;  /* 0x000000010300780c */ /* 0x000fe20004fa5470 */
[----:B------:R-:W-:Y:S01]  /*6330*/  IMAD.U32 R3, RZ, RZ, UR46 ;  /* 0x0000002eff037e24 */ /* 0x000fe2000f8e00ff */
[----:B------:R-:W-:Y:S01]  /*6340*/  LOP3.LUT P4, R90, R84, 0xff, RZ, 0xc0, !PT ;  /* 0x000000ff545a7812 */ /* 0x000fe2000788c0ff */
[----:B------:R-:W-:Y:S01]  /*6350*/  IMAD.MOV.U32 R103, RZ, RZ, 0x1 ;  /* 0x00000001ff677424 */ /* 0x000fe200078e00ff */
[----:B------:R-:W-:Y:S01]  /*6360*/  P2R R102, PR, RZ, 0x20 ;  /* 0x00000020ff667803 */ /* 0x000fe20000000000 */
[----:B------:R-:W-:Y:S01]  /*6370*/  IMAD R39, R36, 0x40, R37 ;  /* 0x0000004024277824 */ /* 0x000fe200078e0225 */
[----:B-1----:R-:W-:Y:S01]  /*6380*/  LEA R0, R3, UR47, 0x3 ;  /* 0x0000002f03007c11 */ /* 0x002fe2000f8e18ff */
[----:B------:R-:W-:Y:S01]  /*6390*/  IMAD.U32 R110, RZ, RZ, UR46 ;  /* 0x0000002eff6e7e24 */ /* 0x000fe2000f8e00ff */
[----:B------:R-:W-:Y:S02]  /*63a0*/  SEL R3, RZ, 0xffffffff, P3 ;  /* 0xffffffffff037807 */ /* 0x000fe40001800000 */
[----:B------:R-:W-:Y:S02]  /*63b0*/  CS2R R74, SRZ ;  /* 0x00000000004a7805 */ /* 0x000fe4000001ff00 */
[----:B------:R-:W-:Y:S02]  /*63c0*/  CS2R R72, SRZ ;  /* 0x0000000000487805 */ /* 0x000fe4000001ff00 */
[----:B------:R-:W-:Y:S02]  /*63d0*/  CS2R R66, SRZ ;  /* 0x0000000000427805 */ /* 0x000fe4000001ff00 */
[----:B------:R-:W-:Y:S02]  /*63e0*/  @P2 SEL R3, R4, R3, !P4 ;  /* 0x0000000304032207 */ /* 0x000fe40006000000 */
[----:B------:R-:W-:Y:S02]  /*63f0*/  CS2R R64, SRZ ;  /* 0x0000000000407805 */ /* 0x000fe4000001ff00 */
[----:B------:R-:W-:Y:S02]  /*6400*/  @P5 SHF.L.U32 R5, R109, 0x1f, RZ ;  /* 0x0000001f6d055819 */ /* 0x000fe400000006ff */
[----:B------:R-:W-:Y:S02]  /*6410*/  CS2R R58, SRZ ;  /* 0x00000000003a7805 */ /* 0x000fe4000001ff00 */
[----:B------:R-:W-:Y:S02]  /*6420*/  LOP3.LUT R3, R3, 0x1, RZ, 0xc0, !PT ;  /* 0x0000000103037812 */ /* 0x000fe400078ec0ff */
[----:B------:R-:W-:Y:S01]  /*6430*/  CS2R R56, SRZ ;  /* 0x0000000000387805 */ /* 0x000fe2000001ff00 */
[----:B------:R-:W1:Y:S01]  /*6440*/  @P5 SYNCS.PHASECHK.TRANS64.TRYWAIT P1, [R0+URZ+0x40], R5 ;  /* 0x00004005000055a7 */ /* 0x000e6200080211ff */
[----:B------:R-:W-:Y:S02]  /*6450*/  CS2R R50, SRZ ;  /* 0x0000000000327805 */ /* 0x000fe4000001ff00 */
[----:B------:R-:W-:Y:S02]  /*6460*/  ISETP.NE.U32.AND P2, PT, R3, 0x1, PT ;  /* 0x000000010300780c */ /* 0x000fe40003f45070 */
[----:B------:R-:W-:Y:S01]  /*6470*/  CS2R R48, SRZ ;  /* 0x0000000000307805 */ /* 0x000fe2000001ff00 */
[----:B------:R-:W-:Y:S01]  /*6480*/  IMAD.IADD R47, R82, 0x1, R80 ;  /* 0x00000001522f7824 */ /* 0x000fe200078e0250 */
[----:B------:R-:W-:Y:S01]  /*6490*/  P2R R111, PR, RZ, 0x4 ;  /* 0x00000004ff6f7803 */ /* 0x000fe20000000000 */
[----:B------:R-:W-:Y:S01]  /*64a0*/  IMAD.IADD R46, R96, 0x1, R83 ;  /* 0x00000001602e7824 */ /* 0x000fe200078e0253 */
[----:B------:R2:W4:Y:S01]  /*64b0*/  SYNCS.PHASECHK.TRANS64.TRYWAIT P0, [R89+URZ+0xa0], R2 ;  /* 0x0000a002590075a7 */ /* 0x00052200080011ff */
[----:B-1----:R-:W-:Y:S01]  /*64c0*/  @P5 SEL R103, RZ, 0x1, !P1 ;  /* 0x00000001ff675807 */ /* 0x002fe20004800000 */
[----:B--2---:R-:W-:Y:S06]  /*64d0*/  @!P5 BRA `(.L_x_105) ;  /* 0x000000000068d947 */ /* 0x004fec0003800000 */
[----:B------:R-:W-:Y:S01]  /*64e0*/  ISETP.NE.AND P1, PT, R103, RZ, PT ;  /* 0x000000ff6700720c */ /* 0x000fe20003f25270 */
[----:B------:R-:W-:Y:S01]  /*64f0*/  BSSY B0, `(.L_x_106) ;  /* 0x000000d000007945 */ /* 0x000fe20003800000 */
[----:B------:R-:W-:Y:S02]  /*6500*/  CS2R R50, SRZ ;  /* 0x0000000000327805 */ /* 0x000fe4000001ff00 */
[----:B------:R-:W-:Y:S02]  /*6510*/  CS2R R48, SRZ ;  /* 0x0000000000307805 */ /* 0x000fe4000001ff00 */
[----:B------:R-:W-:Y:S02]  /*6520*/  CS2R R58, SRZ ;  /* 0x00000000003a7805 */ /* 0x000fe4000001ff00 */
[----:B------:R-:W-:Y:S02]  /*6530*/  CS2R R56, SRZ ;  /* 0x0000000000387805 */ /* 0x000fe4000001ff00 */
[----:B------:R-:W-:Y:S02]  /*6540*/  CS2R R66, SRZ ;  /* 0x0000000000427805 */ /* 0x000fe4000001ff00 */
[----:B------:R-:W-:Y:S02]  /*6550*/  CS2R R64, SRZ ;  /* 0x0000000000407805 */ /* 0x000fe4000001ff00 */
[----:B------:R-:W-:Y:S02]  /*6560*/  CS2R R74, SRZ ;  /* 0x00000000004a7805 */ /* 0x000fe4000001ff00 */
[----:B------:R-:W-:Y:S01]  /*6570*/  CS2R R72, SRZ ;  /* 0x0000000000487805 */ /* 0x000fe2000001ff00 */
[----:B------:R-:W-:Y:S06]  /*6580*/  @P1 BRA `(.L_x_107) ;  /* 0x00000000000c1947 */ /* 0x000fec0003800000 */
[----:B------:R-:W-:Y:S04]  /*6590*/  SHF.L.U32 R3, R109, 0x1f, RZ ;  /* 0x0000001f6d037819 */ /* 0x000fe800000006ff */
[----:B------:R-:W1:Y:S02]  /*65a0*/  SYNCS.PHASECHK.TRANS64.TRYWAIT P1, [R0+URZ+0x40], R3 ;  /* 0x00004003000075a7 */ /* 0x000e6400080211ff */
[----:B-1----:R-:W-:Y:S05]  /*65b0*/  @!P1 BRA `(.L_x_108) ;  /* 0x0000002400b89947 */ /* 0x002fea0003800000 */
.L_x_107:
[----:B------:R-:W-:Y:S05]  /*65c0*/  BSYNC B0 ;  /* 0x0000000000007941 */ /* 0x000fea0003800000 */
.L_x_106:
[----:B------:R-:W-:Y:S01]  /*65d0*/  ISETP.NE.AND P1, PT, R111, RZ, PT ;  /* 0x000000ff6f00720c */ /* 0x000fe20003f25270 */
[----:B------:R-:W-:Y:S04]  /*65e0*/  UIADD3 UR4, UPT, UPT, UR46, 0x1, URZ ;  /* 0x000000012e047890 */ /* 0x000fe8000fffe0ff */
[----:B------:R-:W-:Y:S04]  /*65f0*/  UISETP.NE.AND UP0, UPT, UR4, 0x3, UPT ;  /* 0x000000030400788c */ /* 0x000fe8000bf05270 */
[----:B------:R-:W-:Y:S02]  /*6600*/  USEL UR5, URZ, 0x1, UP0 ;  /* 0x00000001ff057887 */ /* 0x000fe40008000000 */
[----:B------:R-:W-:Y:S02]  /*6610*/  USEL UR4, UR4, URZ, UP0 ;  /* 0x000000ff04047287 */ /* 0x000fe40008000000 */
[----:B------:R2:W1:Y:S02]  /*6620*/  @P1 LDS.128 R48, [R82] ;  /* 0x0000000052301984 */ /* 0x0004640000000c00 */
[----:B------:R-:W-:Y:S02]  /*6630*/  LOP3.LUT R109, R109, UR5, RZ, 0x3c, !PT ;  /* 0x000000056d6d7c12 */ /* 0x000fe4000f8e3cff */
[----:B------:R2:W1:Y:S01]  /*6640*/  @P1 LDS.128 R56, [R83+0x10] ;  /* 0x0000100053381984 */ /* 0x0004620000000c00 */
[----:B------:R-:W-:Y:S03]  /*6650*/  IMAD.U32 R110, RZ, RZ, UR4 ;  /* 0x00000004ff6e7e24 */ /* 0x000fe6000f8e00ff */
[----:B------:R2:W1:Y:S04]  /*6660*/  @P1 LDS.128 R64, [R47+0x20] ;  /* 0x000020002f401984 */ /* 0x0004680000000c00 */
[----:B------:R2:W1:Y:S02]  /*6670*/  @P1 LDS.128 R72, [R46+0x10] ;  /* 0x000010002e481984 */ /* 0x0004640000000c00 */
.L_x_105:
[----:B------:R-:W-:Y:S05]  /*6680*/  BSYNC B1 ;  /* 0x0000000000017941 */ /* 0x000fea0003800000 */
.L_x_104:
[----:B-1----:R-:W-:Y:S04]  /*6690*/  SHF.R.U32.HI R0, RZ, 0x15, R39 ;  /* 0x00000015ff007819 */ /* 0x002fe80000011627 */
[----:B------:R-:W-:Y:S01]  /*66a0*/  LOP3.LUT P1, RZ, R0, 0x3, R85, 0x48, !PT ;  /* 0x0000000300ff7812 */ /* 0x000fe20007824855 */
[----:B------:R-:W-:Y:S01]  /*66b0*/  @!UPT UIADD3 URZ, UPT, UPT, URZ, URZ, URZ ;  /* 0x000000fffffff290 */ /* 0x000fe2000fffe0ff */
[----:B----4-:R-:W-:Y:S11]  /*66c0*/  @P0 BRA `(.L_x_109) ;  /* 0x0000000000080947 */ /* 0x010ff60003800000 */
[----:B------:R-:W1:Y:S02]  /*66d0*/  SYNCS.PHASECHK.TRANS64.TRYWAIT P0, [R89+URZ+0xa0], R2 ;  /* 0x0000a002590075a7 */ /* 0x000e6400080011ff */
[----:B-1----:R-:W-:Y:S05]  /*66e0*/  @!P0 BRA `(.L_x_110) ;  /* 0x0000002400808947 */ /* 0x002fea0003800000 */
.L_x_109:
[----:B------:R-:W-:Y:S05]  /*66f0*/  @!P1 BRA `(.L_x_111) ;  /* 0x0000000000409947 */ /* 0x000fea0003800000 */
[----:B------:R-:W4:Y:S01]  /*6700*/  LDCU.64 UR8, c[0x4][0x70] ;  /* 0x01000e00ff0877ac */ /* 0x000f220008000a00 */
[----:B------:R-:W-:Y:S01]  /*6710*/  MOV R3, 0x0 ;  /* 0x0000000000037802 */ /* 0x000fe20000000f00 */
[----:B------:R-:W-:Y:S02]  /*6720*/  HFMA2 R12, -RZ, RZ, 0, 5.9604644775390625e-08 ;  /* 0x00000001ff0c7431 */ /* 0x000fe400000001ff */
[----:B------:R-:W-:Y:S02]  /*6730*/  IMAD.MOV.U32 R8, RZ, RZ, 0x192 ;  /* 0x00000192ff087424 */ /* 0x000fe400078e00ff */
[----:B------:R-:W-:Y:S01]  /*6740*/  IMAD.MOV.U32 R13, RZ, RZ, RZ ;  /* 0x000000ffff0d7224 */ /* 0x000fe200078e00ff */
[----:B------:R-:W5:Y:S01]  /*6750*/  LDCU.64 UR6, c[0x4][0x78] ;  /* 0x01000f00ff0677ac */ /* 0x000f620008000a00 */
[----:B-1----:R-:W1:Y:S01]  /*6760*/  LDC.64 R2, c[0x4][R3] ;  /* 0x0100000003027b82 */ /* 0x002e620000000a00 */
[----:B------:R-:W2:Y:S01]  /*6770*/  LDCU.64 UR4, c[0x4][0x10] ;  /* 0x01000200ff0477ac */ /* 0x000ea20008000a00 */
[----:B----4-:R-:W-:Y:S01]  /*6780*/  MOV R5, UR9 ;  /* 0x0000000900057c02 */ /* 0x010fe20008000f00 */
[----:B------:R-:W-:Y:S01]  /*6790*/  IMAD.U32 R4, RZ, RZ, UR8 ;  /* 0x00000008ff047e24 */ /* 0x000fe2000f8e00ff */
[----:B-----5:R-:W-:Y:S01]  /*67a0*/  MOV R7, UR7 ;  /* 0x0000000700077c02 */ /* 0x020fe20008000f00 */
[----:B------:R-:W-:Y:S01]  /*67b0*/  IMAD.U32 R6, RZ, RZ, UR6 ;  /* 0x00000006ff067e24 */ /* 0x000fe2000f8e00ff */
[----:B--2---:R-:W-:Y:S01]  /*67c0*/  MOV R11, UR5 ;  /* 0x00000005000b7c02 */ /* 0x004fe20008000f00 */
[----:B------:R-:W-:Y:S02]  /*67d0*/  IMAD.U32 R10, RZ, RZ, UR4 ;  /* 0x00000004ff0a7e24 */ /* 0x000fe4000f8e00ff */
[----:B------:R-:W-:Y:S07]  /*67e0*/  LEPC R20, `(.L_x_111) ;  /* 0x000000001014794e */ /* 0x000fee0000000000 */
[----:B-1-3--:R-:W-:Y:S05]  /*67f0*/  CALL.ABS.NOINC R2 ;  /* 0x0000000002007343 */ /* 0x00afea0003c00000 */
.L_x_111:
[----:B------:R-:W-:Y:S05]  /*6800*/  WARPSYNC.ALL ;  /* 0x0000000000007948 */ /* 0x000fea0003800000 */
[----:B------:R-:W-:Y:S01]  /*6810*/  R2UR UR4, R39 ;  /* 0x00000000270472ca */ /* 0x000fe200000e0000 */
[--C-:B------:R-:W-:Y:S01]  /*6820*/  HADD2.F32 R40, -RZ, R48.reuse.H0_H0 ;  /* 0x20000030ff287230 */ /* 0x100fe20000004100 */
[----:B------:R-:W-:Y:S01]  /*6830*/  ISETP.NE.AND P0, PT, R98, RZ, PT ;  /* 0x000000ff6200720c */ /* 0x000fe20003f05270 */
[----:B------:R-:W-:Y:S01]  /*6840*/  HADD2.F32 R43, -RZ, R48.H1_H1 ;  /* 0x30000030ff2b7230 */ /* 0x000fe20000004100 */
[----:B------:R-:W-:Y:S01]  /*6850*/  BSSY.RECONVERGENT B0, `(.L_x_112) ;  /* 0x0000085000007945 */ /* 0x000fe20003800200 */
[----:B------:R-:W-:Y:S02]  /*6860*/  HADD2.F32 R42, -RZ, R49.H0_H0 ;  /* 0x20000031ff2a7230 */ /* 0x000fe40000004100 */
[----:B------:R-:W-:Y:S02]  /*6870*/  HADD2.F32 R45, -RZ, R51.H0_H0 ;  /* 0x20000033ff2d7230 */ /* 0x000fe40000004100 */
[----:B------:R-:W-:Y:S04]  /*6880*/  HADD2.F32 R44, -RZ, R75.H1_H1 ;  /* 0x3000004bff2c7230 */ /* 0x000fe80000004100 */
[----:B------:R-:W3:Y:S02]  /*6890*/  LDTM.x32 R4, tmem[UR4] ;  /* 0x00000004000479ee */ /* 0x000ee400082c0000 */
[C---:B---3--:R-:W-:Y:S01]  /*68a0*/  FMUL R0, R38.reuse, R4 ;  /* 0x0000000426007220 */ /* 0x048fe20000400000 */
[C---:B-1----:R-:W-:Y:S01]  /*68b0*/  FMUL R2, R38.reuse, R5 ;  /* 0x0000000526027220 */ /* 0x042fe20000400000 */
[C---:B------:R-:W-:Y:S01]  /*68c0*/  FMUL R3, R38.reuse, R6 ;  /* 0x0000000626037220 */ /* 0x040fe20000400000 */
[C---:B------:R-:W-:Y:S01]  /*68d0*/  FMUL R7, R38.reuse, R7 ;  /* 0x0000000726077220 */ /* 0x040fe20000400000 */
[C---:B------:R-:W-:Y:S01]  /*68e0*/  FFMA R0, R41.reuse, R40, R0 ;  /* 0x0000002829007223 */ /* 0x040fe20000000000 */
[----:B------:R-:W-:Y:S02]  /*68f0*/  HADD2.F32 R40, -RZ, R49.H1_H1 ;  /* 0x30000031ff287230 */ /* 0x000fe40000004100 */
[C---:B------:R-:W-:Y:S01]  /*6900*/  FFMA R2, R41.reuse, R43, R2 ;  /* 0x0000002b29027223 */ /* 0x040fe20000000002 */
[C---:B------:R-:W-:Y:S01]  /*6910*/  FFMA R3, R41.reuse, R42, R3 ;  /* 0x0000002a29037223 */ /* 0x040fe20000000003 */
[--C-:B------:R-:W-:Y:S02]  /*6920*/  HADD2.F32 R43, -RZ, R50.reuse.H0_H0 ;  /* 0x20000032ff2b7230 */ /* 0x100fe40000004100 */
[----:B------:R-:W-:Y:S01]  /*6930*/  FMUL R4, R38, R8 ;  /* 0x0000000826047220 */ /* 0x000fe20000400000 */
[----:B------:R-:W-:Y:S01]  /*6940*/  HADD2.F32 R42, -RZ, R50.H1_H1 ;  /* 0x30000032ff2a7230 */ /* 0x000fe20000004100 */
[----:B------:R-:W-:Y:S01]  /*6950*/  F2FP.F16.F32.PACK_AB R52, R2, R0 ;  /* 0x000000000234723e */ /* 0x000fe200000000ff */
[C---:B------:R-:W-:Y:S01]  /*6960*/  FFMA R7, R41.reuse, R40, R7 ;  /* 0x0000002829077223 */ /* 0x040fe20000000007 */
[----:B------:R-:W-:Y:S01]  /*6970*/  FFMA R4, R41, R43, R4 ;  /* 0x0000002b29047223 */ /* 0x000fe20000000004 */
[C---:B------:R-:W-:Y:S01]  /*6980*/  FMUL R5, R38.reuse, R9 ;  /* 0x0000000926057220 */ /* 0x040fe20000400000 */
[C---:B------:R-:W-:Y:S01]  /*6990*/  FMUL R6, R38.reuse, R10 ;  /* 0x0000000a26067220 */ /* 0x040fe20000400000 */
[----:B------:R-:W-:Y:S01]  /*69a0*/  HADD2.F32 R40, -RZ, R51.H1_H1 ;  /* 0x30000033ff287230 */ /* 0x000fe20000004100 */
[----:B------:R-:W-:Y:S01]  /*69b0*/  F2FP.F16.F32.PACK_AB R53, R7, R3 ;  /* 0x000000030735723e */ /* 0x000fe200000000ff */
[C---:B------:R-:W-:Y:S01]  /*69c0*/  FFMA R5, R41.reuse, R42, R5 ;  /* 0x0000002a29057223 */ /* 0x040fe20000000005 */
[----:B------:R-:W-:Y:S01]  /*69d0*/  FFMA R6, R41, R45, R6 ;  /* 0x0000002d29067223 */ /* 0x000fe20000000006 */
[C---:B------:R-:W-:Y:S01]  /*69e0*/  FMUL R11, R38.reuse, R11 ;  /* 0x0000000b260b7220 */ /* 0x040fe20000400000 */
[--C-:B------:R-:W-:Y:S02]  /*69f0*/  HADD2.F32 R43, -RZ, R56.reuse.H0_H0 ;  /* 0x20000038ff2b7230 */ /* 0x100fe40000004100 */
[C---:B------:R-:W-:Y:S01]  /*6a00*/  FMUL R8, R38.reuse, R12 ;  /* 0x0000000c26087220 */ /* 0x040fe20000400000 */
[----:B------:R-:W-:Y:S01]  /*6a10*/  F2FP.F16.F32.PACK_AB R54, R5, R4 ;  /* 0x000000040536723e */ /* 0x000fe200000000ff */
[C---:B------:R-:W-:Y:S01]  /*6a20*/  FFMA R11, R41.reuse, R40, R11 ;  /* 0x00000028290b7223 */ /* 0x040fe2000000000b */
[----:B------:R-:W-:Y:S02]  /*6a30*/  HADD2.F32 R40, -RZ, R56.H1_H1 ;  /* 0x30000038ff287230 */ /* 0x000fe40000004100 */
[----:B------:R-:W-:Y:S01]  /*6a40*/  FFMA R8, R41, R43, R8 ;  /* 0x0000002b29087223 */ /* 0x000fe20000000008 */
[C---:B------:R-:W-:Y:S01]  /*6a50*/  FMUL R9, R38.reuse, R13 ;  /* 0x0000000d26097220 */ /* 0x040fe20000400000 */
[--C-:B------:R-:W-:Y:S01]  /*6a60*/  HADD2.F32 R45, -RZ, R57.reuse.H0_H0 ;  /* 0x20000039ff2d7230 */ /* 0x100fe20000004100 */
[----:B------:R-:W-:Y:S01]  /*6a70*/  F2FP.F16.F32.PACK_AB R55, R11, R6 ;  /* 0x000000060b37723e */ /* 0x000fe200000000ff */
[C---:B------:R-:W-:Y:S01]  /*6a80*/  FMUL R10, R38.reuse, R14 ;  /* 0x0000000e260a7220 */ /* 0x040fe20000400000 */
[----:B------:R-:W-:Y:S02]  /*6a90*/  HADD2.F32 R42, -RZ, R57.H1_H1 ;  /* 0x30000039ff2a7230 */ /* 0x000fe40000004100 */
[C---:B------:R-:W-:Y:S01]  /*6aa0*/  FFMA R9, R41.reuse, R40, R9 ;  /* 0x0000002829097223 */ /* 0x040fe20000000009 */
[C---:B------:R-:W-:Y:S01]  /*6ab0*/  FMUL R15, R38.reuse, R15 ;  /* 0x0000000f260f7220 */ /* 0x040fe20000400000 */
[----:B------:R1:W-:Y:S01]  /*6ac0*/  STS.128 [R82], R52 ;  /* 0x0000003452007388 */ /* 0x0003e20000000c00 */
[----:B------:R-:W-:Y:S01]  /*6ad0*/  FFMA R10, R41, R45, R10 ;  /* 0x0000002d290a7223 */ /* 0x000fe2000000000a */
[--C-:B------:R-:W-:Y:S01]  /*6ae0*/  HADD2.F32 R40, -RZ, R58.reuse.H0_H0 ;  /* 0x2000003aff287230 */ /* 0x100fe20000004100 */
[----:B------:R-:W-:Y:S01]  /*6af0*/  F2FP.F16.F32.PACK_AB R60, R9, R8 ;  /* 0x00000008093c723e */ /* 0x000fe200000000ff */
[----:B------:R-:W-:Y:S01]  /*6b00*/  FFMA R15, R41, R42, R15 ;  /* 0x0000002a290f7223 */ /* 0x000fe2000000000f */
[C---:B------:R-:W-:Y:S01]  /*6b10*/  FMUL R12, R38.reuse, R16 ;  /* 0x00000010260c7220 */ /* 0x040fe20000400000 */
[----:B------:R-:W-:Y:S02]  /*6b20*/  HADD2.F32 R42, -RZ, R58.H1_H1 ;  /* 0x3000003aff2a7230 */ /* 0x000fe40000004100 */
[C---:B------:R-:W-:Y:S01]  /*6b30*/  FMUL R13, R38.reuse, R17 ;  /* 0x00000011260d7220 */ /* 0x040fe20000400000 */
[--C-:B------:R-:W-:Y:S01]  /*6b40*/  HADD2.F32 R43, -RZ, R59.reuse.H0_H0 ;  /* 0x2000003bff2b7230 */ /* 0x100fe20000004100 */
[----:B------:R-:W-:Y:S01]  /*6b50*/  F2FP.F16.F32.PACK_AB R61, R15, R10 ;  /* 0x0000000a0f3d723e */ /* 0x000fe200000000ff */
[C---:B------:R-:W-:Y:S01]  /*6b60*/  FFMA R12, R41.reuse, R40, R12 ;  /* 0x00000028290c7223 */ /* 0x040fe2000000000c */
[C---:B------:R-:W-:Y:S01]  /*6b70*/  FFMA R13, R41.reuse, R42, R13 ;  /* 0x0000002a290d7223 */ /* 0x040fe2000000000d */
[C---:B------:R-:W-:Y:S01]  /*6b80*/  FMUL R14, R38.reuse, R18 ;  /* 0x00000012260e7220 */ /* 0x040fe20000400000 */
[----:B------:R-:W-:Y:S02]  /*6b90*/  HADD2.F32 R40, -RZ, R59.H1_H1 ;  /* 0x3000003bff287230 */ /* 0x000fe40000004100 */
[C---:B------:R-:W-:Y:S01]  /*6ba0*/  FMUL R19, R38.reuse, R19 ;  /* 0x0000001326137220 */ /* 0x040fe20000400000 */
[C---:B------:R-:W-:Y:S01]  /*6bb0*/  FMUL R16, R38.reuse, R20 ;  /* 0x0000001426107220 */ /* 0x040fe20000400000 */
[C---:B------:R-:W-:Y:S01]  /*6bc0*/  FFMA R14, R41.reuse, R43, R14 ;  /* 0x0000002b290e7223 */ /* 0x040fe2000000000e */
[--C-:B------:R-:W-:Y:S02]  /*6bd0*/  HADD2.F32 R43, -RZ, R64.reuse.H0_H0 ;  /* 0x20000040ff2b7230 */ /* 0x100fe40000004100 */
[C---:B------:R-:W-:Y:S01]  /*6be0*/  FFMA R19, R41.reuse, R40, R19 ;  /* 0x0000002829137223 */ /* 0x040fe20000000013 */
[----:B------:R-:W-:Y:S02]  /*6bf0*/  HADD2.F32 R42, -RZ, R64.H1_H1 ;  /* 0x30000040ff2a7230 */ /* 0x000fe40000004100 */
[C---:B------:R-:W-:Y:S01]  /*6c00*/  FMUL R17, R38.reuse, R21 ;  /* 0x0000001526117220 */ /* 0x040fe20000400000 */
[--C-:B------:R-:W-:Y:S02]  /*6c10*/  HADD2.F32 R45, -RZ, R65.reuse.H0_H0 ;  /* 0x20000041ff2d7230 */ /* 0x100fe40000004100 */
[C---:B------:R-:W-:Y:S01]  /*6c20*/  FMUL R18, R38.reuse, R22 ;  /* 0x0000001626127220 */ /* 0x040fe20000400000 */
[----:B------:R-:W-:Y:S02]  /*6c30*/  HADD2.F32 R40, -RZ, R65.H1_H1 ;  /* 0x30000041ff287230 */ /* 0x000fe40000004100 */
[C---:B------:R-:W-:Y:S01]  /*6c40*/  FMUL R23, R38.reuse, R23 ;  /* 0x0000001726177220 */ /* 0x040fe20000400000 */
[C---:B------:R-:W-:Y:S01]  /*6c50*/  FFMA R16, R41.reuse, R43, R16 ;  /* 0x0000002b29107223 */ /* 0x040fe20000000010 */
[C---:B------:R-:W-:Y:S01]  /*6c60*/  FFMA R17, R41.reuse, R42, R17 ;  /* 0x0000002a29117223 */ /* 0x040fe20000000011 */
[C---:B------:R-:W-:Y:S01]  /*6c70*/  FFMA R18, R41.reuse, R45, R18 ;  /* 0x0000002d29127223 */ /* 0x040fe20000000012 */
[C---:B------:R-:W-:Y:S01]  /*6c80*/  FFMA R23, R41.reuse, R40, R23 ;  /* 0x0000002829177223 */ /* 0x040fe20000000017 */
[--C-:B------:R-:W-:Y:S02]  /*6c90*/  HADD2.F32 R43, -RZ, R66.reuse.H0_H0 ;  /* 0x20000042ff2b7230 */ /* 0x100fe40000004100 */
[C---:B------:R-:W-:Y:S01]  /*6ca0*/  FMUL R20, R38.reuse, R24 ;  /* 0x0000001826147220 */ /* 0x040fe20000400000 */
        /* <DEDUP_REMOVED lines=9> */
[----:B------:R-:W-:Y:S01]  /*6d40*/  FFMA R27, R41, R42, R27 ;  /* 0x0000002a291b7223 */ /* 0x000fe2000000001b */
[--C-:B------:R-:W-:Y:S02]  /*6d50*/  HADD2.F32 R40, -RZ, R72.reuse.H0_H0 ;  /* 0x20000048ff287230 */ /* 0x100fe40000004100 */
[C---:B------:R-:W-:Y:S01]  /*6d60*/  FMUL R24, R38.reuse, R28 ;  /* 0x0000001c26187220 */ /* 0x040fe20000400000 */
[----:B------:R-:W-:Y:S02]  /*6d70*/  HADD2.F32 R42, -RZ, R72.H1_H1 ;  /* 0x30000048ff2a7230 */ /* 0x000fe40000004100 */
[C---:B------:R-:W-:Y:S01]  /*6d80*/  FMUL R25, R38.reuse, R29 ;  /* 0x0000001d26197220 */ /* 0x040fe20000400000 */
[--C-:B------:R-:W-:Y:S02]  /*6d90*/  HADD2.F32 R43, -RZ, R73.reuse.H0_H0 ;  /* 0x20000049ff2b7230 */ /* 0x100fe40000004100 */
[C---:B------:R-:W-:Y:S01]  /*6da0*/  FMUL R26, R38.reuse, R30 ;  /* 0x0000001e261a7220 */ /* 0x040fe20000400000 */
[----:B------:R-:W-:Y:S01]  /*6db0*/  F2FP.F16.F32.PACK_AB R62, R13, R12 ;  /* 0x0000000c0d3e723e */ /* 0x000fe200000000ff */
[----:B------:R-:W-:Y:S01]  /*6dc0*/  FFMA R24, R41, R40, R24 ;  /* 0x0000002829187223 */ /* 0x000fe20000000018 */
[----:B------:R-:W-:Y:S01]  /*6dd0*/  F2FP.F16.F32.PACK_AB R63, R19, R14 ;  /* 0x0000000e133f723e */ /* 0x000fe200000000ff */
[C---:B------:R-:W-:Y:S01]  /*6de0*/  FFMA R25, R41.reuse, R42, R25 ;  /* 0x0000002a29197223 */ /* 0x040fe20000000019 */
[C---:B------:R-:W-:Y:S01]  /*6df0*/  FFMA R26, R41.reuse, R43, R26 ;  /* 0x0000002b291a7223 */ /* 0x040fe2000000001a */
[----:B------:R-:W-:Y:S02]  /*6e00*/  HADD2.F32 R40, -RZ, R73.H1_H1 ;  /* 0x30000049ff287230 */ /* 0x000fe40000004100 */
[C---:B------:R-:W-:Y:S01]  /*6e10*/  FMUL R31, R38.reuse, R31 ;  /* 0x0000001f261f7220 */ /* 0x040fe20000400000 */
[----:B------:R1:W-:Y:S01]  /*6e20*/  STS.128 [R83+0x10], R60 ;  /* 0x0000103c53007388 */ /* 0x0003e20000000c00 */
[--C-:B------:R-:W-:Y:S02]  /*6e30*/  HADD2.F32 R43, -RZ, R74.reuse.H0_H0 ;  /* 0x2000004aff2b7230 */ /* 0x100fe40000004100 */
[C---:B------:R-:W-:Y:S01]  /*6e40*/  FMUL R28, R38.reuse, R32 ;  /* 0x00000020261c7220 */ /* 0x040fe20000400000 */
[----:B------:R-:W-:Y:S02]  /*6e50*/  HADD2.F32 R42, -RZ, R74.H1_H1 ;  /* 0x3000004aff2a7230 */ /* 0x000fe40000004100 */
[C---:B------:R-:W-:Y:S01]  /*6e60*/  FMUL R29, R38.reuse, R33 ;  /* 0x00000021261d7220 */ /* 0x040fe20000400000 */
[----:B------:R-:W-:Y:S02]  /*6e70*/  HADD2.F32 R45, -RZ, R75.H0_H0 ;  /* 0x2000004bff2d7230 */ /* 0x000fe40000004100 */
[C---:B------:R-:W-:Y:S01]  /*6e80*/  FMUL R30, R38.reuse, R34 ;  /* 0x00000022261e7220 */ /* 0x040fe20000400000 */
[----:B------:R-:W-:Y:S01]  /*6e90*/  FFMA R31, R41, R40, R31 ;  /* 0x00000028291f7223 */ /* 0x000fe2000000001f */
[----:B------:R-:W-:Y:S01]  /*6ea0*/  FMUL R35, R38, R35 ;  /* 0x0000002326237220 */ /* 0x000fe20000400000 */
[----:B------:R-:W-:Y:S01]  /*6eb0*/  F2FP.F16.F32.PACK_AB R68, R17, R16 ;  /* 0x000000101144723e */ /* 0x000fe200000000ff */
[----:B------:R-:W-:Y:S01]  /*6ec0*/  FFMA R28, R41, R43, R28 ;  /* 0x0000002b291c7223 */ /* 0x000fe2000000001c */
[----:B------:R-:W-:Y:S01]  /*6ed0*/  F2FP.F16.F32.PACK_AB R69, R23, R18 ;  /* 0x000000121745723e */ /* 0x000fe200000000ff */
[----:B------:R-:W-:Y:S01]  /*6ee0*/  FFMA R29, R41, R42, R29 ;  /* 0x0000002a291d7223 */ /* 0x000fe2000000001d */
[----:B------:R-:W-:Y:S01]  /*6ef0*/  F2FP.F16.F32.PACK_AB R70, R21, R20 ;  /* 0x000000141546723e */ /* 0x000fe200000000ff */
[----:B------:R-:W-:Y:S01]  /*6f00*/  FFMA R30, R41, R45, R30 ;  /* 0x0000002d291e7223 */ /* 0x000fe2000000001e */
[----:B------:R-:W-:Y:S01]  /*6f10*/  F2FP.F16.F32.PACK_AB R71, R27, R22 ;  /* 0x000000161b47723e */ /* 0x000fe200000000ff */
[----:B------:R-:W-:Y:S01]  /*6f20*/  FFMA R35, R41, R44, R35 ;  /* 0x0000002c29237223 */ /* 0x000fe20000000023 */
[----:B------:R-:W-:Y:S02]  /*6f30*/  F2FP.F16.F32.PACK_AB R104, R25, R24 ;  /* 0x000000181968723e */ /* 0x000fe400000000ff */
[----:B------:R-:W-:Y:S01]  /*6f40*/  F2FP.F16.F32.PACK_AB R105, R31, R26 ;  /* 0x0000001a1f69723e */ /* 0x000fe200000000ff */
[----:B------:R1:W-:Y:S01]  /*6f50*/  STS.128 [R47+0x20], R68 ;  /* 0x000020442f007388 */ /* 0x0003e20000000c00 */
[----:B------:R-:W-:Y:S02]  /*6f60*/  F2FP.F16.F32.PACK_AB R106, R29, R28 ;  /* 0x0000001c1d6a723e */ /* 0x000fe400000000ff */
[----:B------:R-:W-:Y:S05]  /*6f70*/  F2FP.F16.F32.PACK_AB R107, R35, R30 ;  /* 0x0000001e236b723e */ /* 0x000fea00000000ff */
[----:B------:R1:W-:Y:S01]  /*6f80*/  STS.128 [R46+0x10], R104 ;  /* 0x000010682e007388 */ /* 0x0003e20000000c00 */
[----:B------:R-:W-:Y:S01]  /*6f90*/  @!PT LDS RZ, [RZ] ;  /* 0x00000000fffff984 */ /* 0x000fe20000000800 */
[----:B------:R-:W-:Y:S01]  /*6fa0*/  @!PT LDS RZ, [RZ] ;  /* 0x00000000fffff984 */ /* 0x000fe20000000800 */
[----:B------:R-:W-:Y:S01]  /*6fb0*/  @!PT LDS RZ, [RZ] ;  /* 0x00000000fffff984 */ /* 0x000fe20000000800 */
[----:B------:R-:W-:Y:S01]  /*6fc0*/  @!PT LDS RZ, [RZ] ;  /* 0x00000000fffff984 */ /* 0x000fe20000000800 */
[----:B------:R3:W-:Y:S07]  /*6fd0*/  MEMBAR.ALL.CTA ;  /* 0x0000000000007992 */ /* 0x0007ee0000008000 */
[----:B---3--:R-:W3:Y:S02]  /*6fe0*/  FENCE.VIEW.ASYNC.S ;  /* 0x00000000000073c6 */ /* 0x008ee40000000000 */
[----:B---3--:R-:W-:Y:S06]  /*6ff0*/  BAR.SYNC.DEFER_BLOCKING 0x1, 0x80 ;  /* 0x0042000000007b1d */ /* 0x008fec0000010000 */
[----:B------:R-:W-:Y:S05]  /*7000*/  @P0 BRA `(.L_x_113) ;  /* 0x0000000000240947 */ /* 0x000fea0003800000 */
[----:B------:R-:W3:Y:S01]  /*7010*/  LDCU.64 UR6, c[0x0][0x348] ;  /* 0x00006900ff0677ac */ /* 0x000ee20008000a00 */
[----:B------:R-:W-:Y:S01]  /*7020*/  R2UR UR5, R108 ;  /* 0x000000006c0572ca */ /* 0x000fe200000e0000 */
[----:B------:R-:W-:Y:S11]  /*7030*/  UMOV UR51, UR36 ;  /* 0x0000002400337c82 */ /* 0x000ff60008000000 */
[----:B------:R-:W-:Y:S01]  /*7040*/  @!UPT UIADD3 URZ, UPT, UPT, URZ, URZ, URZ ;  /* 0x000000fffffff290 */ /* 0x000fe2000fffe0ff */
[----:B------:R-:W-:Y:S02]  /*7050*/  UIADD3 UR48, UPT, UPT, UR47, 0x200, UR5 ;  /* 0x000002002f307890 */ /* 0x000fe4000fffe005 */
[----:B---3--:R-:W-:Y:S04]  /*7060*/  UIADD3 UR4, UP0, UPT, UR6, 0x680, URZ ;  /* 0x0000068006047890 */ /* 0x008fe8000ff1e0ff */
[----:B------:R-:W-:Y:S09]  /*7070*/  UIADD3.X UR5, UPT, UPT, URZ, UR7, URZ, UP0, !UPT ;  /* 0x00000007ff057290 */ /* 0x000ff200087fe4ff */
[----:B------:R3:W-:Y:S02]  /*7080*/  UTMASTG.3D [UR48], [UR4] ;  /* 0x00000030040073b5 */ /* 0x0007e40008010000 */
[----:B---3--:R0:W-:Y:S02]  /*7090*/  UTMACMDFLUSH ;  /* 0x00000000000079b7 */ /* 0x0081e40000000000 */
.L_x_113:
[----:B------:R-:W-:Y:S05]  /*70a0*/  BSYNC.RECONVERGENT B0 ;  /* 0x0000000000007941 */ /* 0x000fea0003800200 */
.L_x_112:
[----:B------:R-:W-:Y:S01]  /*70b0*/  UIADD3 UR44, UPT, UPT, UR46, 0x1, URZ ;  /* 0x000000012e2c7890 */ /* 0x000fe2000fffe0ff */
[----:B------:R-:W-:Y:S03]  /*70c0*/  BSSY.RECONVERGENT B0, `(.L_x_114) ;  /* 0x0000005000007945 */ /* 0x000fe60003800200 */
[----:B------:R-:W-:Y:S04]  /*70d0*/  UISETP.NE.AND UP0, UPT, UR44, 0x3, UPT ;  /* 0x000000032c00788c */ /* 0x000fe8000bf05270 */
[----:B------:R-:W-:Y:S01]  /*70e0*/  USEL UR45, UR44, URZ, UP0 ;  /* 0x000000ff2c2d7287 */ /* 0x000fe20008000000 */
[----:B------:R-:W-:Y:S11]  /*70f0*/  @P0 BRA `(.L_x_115) ;  /* 0x0000000000040947 */ /* 0x000ff60003800000 */
[----:B------:R-:W-:Y:S04]  /*7100*/  DEPBAR.LE SB0, 0x1 ;  /* 0x000080400000791a */ /* 0x000fe80000000000 */
.L_x_115:
[----:B------:R-:W-:Y:S05]  /*7110*/  BSYNC.RECONVERGENT B0 ;  /* 0x0000000000007941 */ /* 0x000fea0003800200 */
.L_x_114:
[----:B------:R-:W-:Y:S01]  /*7120*/  BAR.SYNC.DEFER_BLOCKING 0x1, 0x80 ;  /* 0x0042000000007b1d */ /* 0x000fe20000010000 */
[----:B------:R-:W-:Y:S01]  /*7130*/  ISETP.NE.AND P1, PT, R102, RZ, PT ;  /* 0x000000ff6600720c */ /* 0x000fe20003f25270 */
[----:B------:R-:W-:Y:S01]  /*7140*/  UISETP.NE.AND UP0, UPT, UR53, URZ, UPT ;  /* 0x000000ff3500728c */ /* 0x000fe2000bf05270 */
[----:B------:R-:W-:Y:S11]  /*7150*/  LEA R3, R110, UR47, 0x3 ;  /* 0x0000002f6e037c11 */ /* 0x000ff6000f8e18ff */
[----:B------:R-:W-:Y:S01]  /*7160*/  @P1 SHF.L.U32 R4, R109, 0x1f, RZ ;  /* 0x0000001f6d041819 */ /* 0x000fe200000006ff */
[----:B------:R-:W-:Y:S06]  /*7170*/  BRA.U !UP0, `(.L_x_116) ;  /* 0x0000000108247547 */ /* 0x000fec000b800000 */
[----:B------:R-:W3:Y:S01]  /*7180*/  S2R R0, SR_CgaCtaId ;  /* 0x0000000000007919 */ /* 0x000ee20000008800 */
[----:B------:R-:W-:Y:S01]  /*7190*/  IMAD.U32 R2, RZ, RZ, UR52 ;  /* 0x00000034ff027e24 */ /* 0x000fe2000f8e00ff */
[----:B------:R-:W-:Y:S04]  /*71a0*/  UIADD3 UR4, UPT, UPT, UR52, 0x1, URZ ;  /* 0x0000000134047890 */ /* 0x000fe8000fffe0ff */
[----:B------:R-:W-:Y:S01]  /*71b0*/  @P1 LEA R2, R2, UR47, 0x3 ;  /* 0x0000002f02021c11 */ /* 0x000fe2000f8e18ff */
[----:B------:R-:W-:Y:S04]  /*71c0*/  UISETP.NE.AND UP0, UPT, UR4, 0x3, UPT ;  /* 0x000000030400788c */ /* 0x000fe8000bf05270 */
[----:B------:R-:W-:Y:S01]  /*71d0*/  @P1 VIADD R5, R2, 0x58 ;  /* 0x0000005802051836 */ /* 0x000fe20000000000 */
[----:B------:R-:W-:Y:S04]  /*71e0*/  USEL UR52, UR4, URZ, UP0 ;  /* 0x000000ff04347287 */ /* 0x000fe80008000000 */
[----:B---3--:R-:W-:Y:S04]  /*71f0*/  @P1 PRMT R0, R0, 0x654, R5 ;  /* 0x0000065400001816 */ /* 0x008fe80000000005 */
[----:B------:R3:W-:Y:S04]  /*7200*/  @P1 SYNCS.ARRIVE.TRANS64.RED.A1T0 RZ, [R0+URZ], RZ ;  /* 0x000000ff00ff19a7 */ /* 0x0007e800081004ff */
.L_x_116:
[----:B------:R-:W4:Y:S01]  /*7210*/  @P1 SYNCS.PHASECHK.TRANS64.TRYWAIT P0, [R3+URZ+0x40], R4 ;  /* 0x00004004030015a7 */ /* 0x000f2200080011ff */
[----:B------:R-:W-:Y:S01]  /*7220*/  BSSY B1, `(.L_x_117) ;  /* 0x0000015000017945 */ /* 0x000fe20003800000 */
[----:B----4-:R-:W-:Y:S03]  /*7230*/  @P1 SEL R103, RZ, 0x1, !P0 ;  /* 0x00000001ff671807 */ /* 0x010fe60004000000 */
[----:B------:R-:W-:Y:S05]  /*7240*/  @!P1 BRA `(.L_x_118) ;  /* 0x0000000000489947 */ /* 0x000fea0003800000 */
[----:B------:R-:W-:Y:S01]  /*7250*/  ISETP.NE.AND P1, PT, R111, RZ, PT ;  /* 0x000000ff6f00720c */ /* 0x000fe20003f25270 */
[----:B------:R-:W-:Y:S01]  /*7260*/  BSSY B0, `(.L_x_119) ;  /* 0x000000a000007945 */ /* 0x000fe20003800000 */
[----:B------:R-:W-:Y:S11]  /*7270*/  ISETP.NE.AND P0, PT, R103, RZ, PT ;  /* 0x000000ff6700720c */ /* 0x000ff60003f05270 */
[----:B------:R-:W-:Y:S04]  /*7280*/  @P1 IMAD R110, R110, 0x2000, R97 ;  /* 0x000020006e6e1824 */ /* 0x000fe800078e0261 */
[----:B------:R-:W-:Y:S01]  /*7290*/  @P1 IMAD.IADD R5, R81, 0x1, R110 ;  /* 0x0000000151051824 */ /* 0x000fe200078e026e */
[----:B------:R-:W-:Y:S03]  /*72a0*/  @P1 IADD3 R2, PT, PT, R80, R110, RZ ;  /* 0x0000006e50021210 */ /* 0x000fe60007ffe0ff */
[----:B---3--:R-:W-:Y:S01]  /*72b0*/  @P1 IMAD.IADD R0, R96, 0x1, R5 ;  /* 0x0000000160001824 */ /* 0x008fe200078e0205 */
[----:B------:R-:W-:Y:S06]  /*72c0*/  @P0 BRA `(.L_x_120) ;  /* 0x00000000000c0947 */ /* 0x000fec0003800000 */
[----:B------:R-:W-:Y:S04]  /*72d0*/  SHF.L.U32 R4, R109, 0x1f, RZ ;  /* 0x0000001f6d047819 */ /* 0x000fe800000006ff */
[----:B------:R-:W3:Y:S02]  /*72e0*/  SYNCS.PHASECHK.TRANS64.TRYWAIT P0, [R3+URZ+0x40], R4 ;  /* 0x00004004030075a7 */ /* 0x000ee400080011ff */
[----:B---3--:R-:W-:Y:S05]  /*72f0*/  @!P0 BRA `(.L_x_121) ;  /* 0x0000001800908947 */ /* 0x008fea0003800000 */
.L_x_120:
[----:B------:R-:W-:Y:S05]  /*7300*/  BSYNC B0 ;  /* 0x0000000000007941 */ /* 0x000fea0003800000 */
.L_x_119:
[----:B------:R-:W-:Y:S11]  /*7310*/  ISETP.NE.AND P0, PT, R111, RZ, PT ;  /* 0x000000ff6f00720c */ /* 0x000ff60003f05270 */
[----:B------:R-:W-:Y:S02]  /*7320*/  @!UPT UIADD3 URZ, UPT, UPT, URZ, URZ, URZ ;  /* 0x000000fffffff290 */ /* 0x000fe4000fffe0ff */
[----:B------:R4:W1:Y:S04]  /*7330*/  @P0 LDS.128 R48, [R110] ;  /* 0x000000006e300984 */ /* 0x0008680000000c00 */
[----:B------:R4:W1:Y:S04]  /*7340*/  @P0 LDS.128 R64, [R2+0x20] ;  /* 0x0000200002400984 */ /* 0x0008680000000c00 */
[----:B------:R4:W1:Y:S04]  /*7350*/  @P0 LDS.128 R56, [R5+0x10] ;  /* 0x0000100005380984 */ /* 0x0008680000000c00 */
[----:B------:R4:W1:Y:S02]  /*7360*/  @P0 LDS.128 R72, [R0+0x10] ;  /* 0x0000100000480984 */ /* 0x0008640000000c00 */
.L_x_118:
[----:B------:R-:W-:Y:S05]  /*7370*/  BSYNC B1 ;  /* 0x0000000000017941 */ /* 0x000fea0003800000 */
.L_x_117:
[----:B---34-:R-:W-:Y:S05]  /*7380*/  VIADD R0, R39, 0x20 ;  /* 0x0000002027007836 */ /* 0x018fea0000000000 */
[----:B------:R-:W-:Y:S04]  /*7390*/  SHF.R.U32.HI R0, RZ, 0x15, R0 ;  /* 0x00000015ff007819 */ /* 0x000fe80000011600 */
[----:B------:R-:W-:Y:S11]  /*73a0*/  LOP3.LUT P0, RZ, R0, 0x3, R85, 0x48, !PT ;  /* 0x0000000300ff7812 */ /* 0x000ff60007804855 */
[----:B------:R-:W-:Y:S02]  /*73b0*/  @!UPT UIADD3 URZ, UPT, UPT, URZ, URZ, URZ ;  /* 0x000000fffffff290 */ /* 0x000fe4000fffe0ff */
[----:B------:R-:W-:Y:S05]  /*73c0*/  @!P0 BRA `(.L_x_122) ;  /* 0x0000000000408947 */ /* 0x000fea0003800000 */
[----:B------:R-:W3:Y:S01]  /*73d0*/  LDCU.64 UR8, c[0x4][0x70] ;  /* 0x01000e00ff0877ac */ /* 0x000ee20008000a00 */
[----:B------:R-:W-:Y:S01]  /*73e0*/  MOV R3, 0x0 ;  /* 0x0000000000037802 */ /* 0x000fe20000000f00 */
[----:B------:R-:W-:Y:S02]  /*73f0*/  HFMA2 R12, -RZ, RZ, 0, 5.9604644775390625e-08 ;  /* 0x00000001ff0c7431 */ /* 0x000fe400000001ff */
[----:B------:R-:W-:Y:S02]  /*7400*/  IMAD.MOV.U32 R8, RZ, RZ, 0x192 ;  /* 0x00000192ff087424 */ /* 0x000fe400078e00ff */
[----:B------:R-:W-:Y:S01]  /*7410*/  IMAD.MOV.U32 R13, RZ, RZ, RZ ;  /* 0x000000ffff0d7224 */ /* 0x000fe200078e00ff */
[----:B------:R-:W4:Y:S01]  /*7420*/  LDCU.64 UR6, c[0x4][0x78] ;  /* 0x01000f00ff0677ac */ /* 0x000f220008000a00 */
[----:B------:R-:W1:Y:S01]  /*7430*/  LDC.64 R2, c[0x4][R3] ;  /* 0x0100000003027b82 */ /* 0x000e620000000a00 */
[----:B------:R-:W5:Y:S01]  /*7440*/  LDCU.64 UR4, c[0x4][0x10] ;  /* 0x01000200ff0477ac */ /* 0x000f620008000a00 */
[----:B---3--:R-:W-:Y:S01]  /*7450*/  MOV R5, UR9 ;  /* 0x0000000900057c02 */ /* 0x008fe20008000f00 */
[----:B------:R-:W-:Y:S01]  /*7460*/  IMAD.U32 R4, RZ, RZ, UR8 ;  /* 0x00000008ff047e24 */ /* 0x000fe2000f8e00ff */
[----:B----4-:R-:W-:Y:S01]  /*7470*/  MOV R7, UR7 ;  /* 0x0000000700077c02 */ /* 0x010fe20008000f00 */
[----:B------:R-:W-:Y:S01]  /*7480*/  IMAD.U32 R6, RZ, RZ, UR6 ;  /* 0x00000006ff067e24 */ /* 0x000fe2000f8e00ff */
[----:B-----5:R-:W-:Y:S01]  /*7490*/  MOV R11, UR5 ;  /* 0x00000005000b7c02 */ /* 0x020fe20008000f00 */
[----:B------:R-:W-:Y:S02]  /*74a0*/  IMAD.U32 R10, RZ, RZ, UR4 ;  /* 0x00000004ff0a7e24 */ /* 0x000fe4000f8e00ff */
[----:B------:R-:W-:Y:S07]  /*74b0*/  LEPC R20, `(.L_x_122) ;  /* 0x000000001014794e */ /* 0x000fee0000000000 */
[----:B-12---:R-:W-:Y:S05]  /*74c0*/  CALL.ABS.NOINC R2 ;  /* 0x0000000002007343 */ /* 0x006fea0003c00000 */
.L_x_122:
[----:B------:R-:W-:Y:S01]  /*74d0*/  ISETP.NE.AND P0, PT, R98, RZ, PT ;  /* 0x000000ff6200720c */ /* 0x000fe20003f05270 */
[----:B------:R-:W-:Y:S05]  /*74e0*/  WARPSYNC.ALL ;  /* 0x0000000000007948 */ /* 0x000fea0003800000 */
[----:B------:R-:W-:Y:S01]  /*74f0*/  R2UR UR4, R39 ;  /* 0x00000000270472ca */ /* 0x000fe200000e0000 */
[--C-:B-1----:R-:W-:Y:S01]  /*7500*/  HADD2.F32 R40, -RZ, R48.reuse.H0_H0 ;  /* 0x20000030ff287230 */ /* 0x102fe20000004100 */
[----:B------:R-:W-:Y:S01]  /*7510*/  IADD3 R89, PT, PT, R89, 0xc0, RZ ;  /* 0x000000c059597810 */ /* 0x000fe20007ffe0ff */
[----:B------:R-:W-:Y:S01]  /*7520*/  HADD2.F32 R42, -RZ, R48.H1_H1 ;  /* 0x30000030ff2a7230 */ /* 0x000fe20000004100 */
[----:B------:R-:W-:Y:S01]  /*7530*/  BSSY.RECONVERGENT B0, `(.L_x_123) ;  /* 0x000008d000007945 */ /* 0x000fe20003800200 */
[--C-:B------:R-:W-:Y:S01]  /*7540*/  HADD2.F32 R43, -RZ, R49.reuse.H0_H0 ;  /* 0x20000031ff2b7230 */ /* 0x100fe20000004100 */
[----:B------:R-:W-:Y:S01]  /*7550*/  LOP3.LUT R89, R89, 0xfefffff8, RZ, 0xc0, !PT ;  /* 0xfefffff859597812 */ /* 0x000fe200078ec0ff */
[----:B------:R-:W-:Y:S02]  /*7560*/  HADD2.F32 R44, -RZ, R49.H1_H1 ;  /* 0x30000031ff2c7230 */ /* 0x000fe40000004100 */
[--C-:B------:R-:W-:Y:S02]  /*7570*/  HADD2.F32 R45, -RZ, R50.reuse.H0_H0 ;  /* 0x20000032ff2d7230 */ /* 0x100fe40000004100 */
[----:B--2---:R-:W-:Y:S02]  /*7580*/  HADD2.F32 R46, -RZ, R50.H1_H1 ;  /* 0x30000032ff2e7230 */ /* 0x004fe40000004100 */
[----:B------:R-:W1:Y:S01]  /*7590*/  LDTM.x32 R4, tmem[UR4+0x20] ;  /* 0x00002004000479ee */ /* 0x000e6200082c0000 */
[----:B------:R-:W-:Y:S01]  /*75a0*/  NOP ;  /* 0x0000000000007918 */ /* 0x000fe20000000000 */
[----:B-1----:R1:W-:Y:S01]  /*75b0*/  SYNCS.ARRIVE.TRANS64.RED.A1T0 RZ, [R89+URZ], RZ ;  /* 0x000000ff59ff79a7 */ /* 0x0023e200081004ff */
[----:B------:R-:W-:Y:S01]  /*75c0*/  USHF.L.U32 UR4, UR45, 0xd, URZ ;  /* 0x0000000d2d047899 */ /* 0x000fe200080006ff */
[--C-:B------:R-:W-:Y:S02]  /*75d0*/  HADD2.F32 R47, -RZ, R51.reuse.H0_H0 ;  /* 0x20000033ff2f7230 */ /* 0x100fe40000004100 */
[----:B------:R-:W-:Y:S02]  /*75e0*/  HADD2.F32 R48, -RZ, R51.H1_H1 ;  /* 0x30000033ff307230 */ /* 0x000fe40000004100 */
[--C-:B------:R-:W-:Y:S01]  /*75f0*/  HADD2.F32 R49, -RZ, R56.reuse.H0_H0 ;  /* 0x20000038ff317230 */ /* 0x100fe20000004100 */
[----:B------:R-:W-:Y:S01]  /*7600*/  IADD3 R116, PT, PT, R97, UR4, RZ ;  /* 0x0000000461747c10 */ /* 0x000fe2000fffe0ff */
[----:B------:R-:W-:Y:S02]  /*7610*/  HADD2.F32 R51, -RZ, R56.H1_H1 ;  /* 0x30000038ff337230 */ /* 0x000fe40000004100 */
[--C-:B------:R-:W-:Y:S01]  /*7620*/  HADD2.F32 R50, -RZ, R57.reuse.H0_H0 ;  /* 0x20000039ff327230 */ /* 0x100fe20000004100 */
[-C--:B------:R-:W-:Y:S01]  /*7630*/  IADD3 R103, PT, PT, R81, R116.reuse, RZ ;  /* 0x0000007451677210 */ /* 0x080fe20007ffe0ff */
[----:B------:R-:W-:Y:S01]  /*7640*/  HADD2.F32 R52, -RZ, R57.H1_H1 ;  /* 0x30000039ff347230 */ /* 0x000fe20000004100 */
[----:B------:R-:W-:Y:S01]  /*7650*/  IADD3 R116, PT, PT, R80, R116, RZ ;  /* 0x0000007450747210 */ /* 0x000fe20007ffe0ff */
[--C-:B------:R-:W-:Y:S01]  /*7660*/  HADD2.F32 R53, -RZ, R58.reuse.H0_H0 ;  /* 0x2000003aff357230 */ /* 0x100fe20000004100 */
[----:B------:R-:W-:Y:S01]  /*7670*/  IADD3 R117, PT, PT, R96, R103, RZ ;  /* 0x0000006760757210 */ /* 0x000fe20007ffe0ff */
[----:B------:R-:W-:Y:S02]  /*7680*/  HADD2.F32 R54, -RZ, R58.H1_H1 ;  /* 0x3000003aff367230 */ /* 0x000fe40000004100 */
[--C-:B------:R-:W-:Y:S02]  /*7690*/  HADD2.F32 R55, -RZ, R59.reuse.H0_H0 ;  /* 0x2000003bff377230 */ /* 0x100fe40000004100 */
[----:B------:R-:W-:Y:S02]  /*76a0*/  HADD2.F32 R56, -RZ, R59.H1_H1 ;  /* 0x3000003bff387230 */ /* 0x000fe40000004100 */
[C---:B------:R-:W-:Y:S01]  /*76b0*/  FMUL R4, R38.reuse, R4 ;  /* 0x0000000426047220 */ /* 0x040fe20000400000 */
[C---:B------:R-:W-:Y:S01]  /*76c0*/  FMUL R5, R38.reuse, R5 ;  /* 0x0000000526057220 */ /* 0x040fe20000400000 */
[C---:B------:R-:W-:Y:S01]  /*76d0*/  FMUL R6, R38.reuse, R6 ;  /* 0x0000000626067220 */ /* 0x040fe20000400000 */
[C---:B------:R-:W-:Y:S01]  /*76e0*/  FMUL R7, R38.reuse, R7 ;  /* 0x0000000726077220 */ /* 0x040fe20000400000 */
[C---:B------:R-:W-:Y:S01]  /*76f0*/  FFMA R4, R41.reuse, R40, R4 ;  /* 0x0000002829047223 */ /* 0x040fe20000000004 */
[C---:B------:R-:W-:Y:S01]  /*7700*/  FFMA R5, R41.reuse, R42, R5 ;  /* 0x0000002a29057223 */ /* 0x040fe20000000005 */
[C---:B------:R-:W-:Y:S01]  /*7710*/  FFMA R6, R41.reuse, R43, R6 ;  /* 0x0000002b29067223 */ /* 0x040fe20000000006 */
[----:B------:R-:W-:Y:S01]  /*7720*/  FFMA R7, R41, R44, R7 ;  /* 0x0000002c29077223 */ /* 0x000fe20000000007 */
[C---:B------:R-:W-:Y:S01]  /*7730*/  FMUL R8, R38.reuse, R8 ;  /* 0x0000000826087220 */ /* 0x040fe20000400000 */
[C---:B------:R-:W-:Y:S01]  /*7740*/  FMUL R9, R38.reuse, R9 ;  /* 0x0000000926097220 */ /* 0x040fe20000400000 */
[----:B------:R-:W-:Y:S01]  /*7750*/  F2FP.F16.F32.PACK_AB R80, R5, R4 ;  /* 0x000000040550723e */ /* 0x000fe200000000ff */
[C---:B------:R-:W-:Y:S01]  /*7760*/  FMUL R10, R38.reuse, R10 ;  /* 0x0000000a260a7220 */ /* 0x040fe20000400000 */
[----:B------:R-:W-:Y:S01]  /*7770*/  F2FP.F16.F32.PACK_AB R81, R7, R6 ;  /* 0x000000060751723e */ /* 0x000fe200000000ff */
[C---:B------:R-:W-:Y:S01]  /*7780*/  FFMA R8, R41.reuse, R45, R8 ;  /* 0x0000002d29087223 */ /* 0x040fe20000000008 */
[C---:B------:R-:W-:Y:S01]  /*7790*/  FFMA R9, R41.reuse, R46, R9 ;  /* 0x0000002e29097223 */ /* 0x040fe20000000009 */
[----:B------:R-:W-:Y:S01]  /*77a0*/  FFMA R10, R41, R47, R10 ;  /* 0x0000002f290a7223 */ /* 0x000fe2000000000a */
[C---:B------:R-:W-:Y:S01]  /*77b0*/  FMUL R11, R38.reuse, R11 ;  /* 0x0000000b260b7220 */ /* 0x040fe20000400000 */
[C---:B------:R-:W-:Y:S01]  /*77c0*/  FMUL R0, R38.reuse, R12 ;  /* 0x0000000c26007220 */ /* 0x040fe20000400000 */
[C---:B------:R-:W-:Y:S01]  /*77d0*/  FMUL R2, R38.reuse, R13 ;  /* 0x0000000d26027220 */ /* 0x040fe20000400000 */
[----:B------:R-:W-:Y:S01]  /*77e0*/  F2FP.F16.F32.PACK_AB R82, R9, R8 ;  /* 0x000000080952723e */ /* 0x000fe200000000ff */
[C---:B------:R-:W-:Y:S01]  /*77f0*/  FFMA R11, R41.reuse, R48, R11 ;  /* 0x00000030290b7223 */ /* 0x040fe2000000000b */
[C---:B------:R-:W-:Y:S01]  /*7800*/  FFMA R0, R41.reuse, R49, R0 ;  /* 0x0000003129007223 */ /* 0x040fe20000000000 */
[C---:B------:R-:W-:Y:S01]  /*7810*/  FFMA R2, R41.reuse, R51, R2 ;  /* 0x0000003329027223 */ /* 0x040fe20000000002 */
[C---:B------:R-:W-:Y:S01]  /*7820*/  FMUL R3, R38.reuse, R14 ;  /* 0x0000000e26037220 */ /* 0x040fe20000400000 */
[C---:B------:R-:W-:Y:S01]  /*7830*/  FMUL R15, R38.reuse, R15 ;  /* 0x0000000f260f7220 */ /* 0x040fe20000400000 */
[C---:B------:R-:W-:Y:S01]  /*7840*/  FMUL R12, R38.reuse, R16 ;  /* 0x00000010260c7220 */ /* 0x040fe20000400000 */
[C---:B------:R-:W-:Y:S01]  /*7850*/  FMUL R13, R38.reuse, R17 ;  /* 0x00000011260d7220 */ /* 0x040fe20000400000 */
[C---:B------:R-:W-:Y:S01]  /*7860*/  FFMA R3, R41.reuse, R50, R3 ;  /* 0x0000003229037223 */ /* 0x040fe20000000003 */
[C---:B------:R-:W-:Y:S01]  /*7870*/  FMUL R14, R38.reuse, R18 ;  /* 0x00000012260e7220 */ /* 0x040fe20000400000 */
[----:B------:R-:W-:Y:S01]  /*7880*/  FFMA R15, R41, R52, R15 ;  /* 0x00000034290f7223 */ /* 0x000fe2000000000f */
[--C-:B------:R-:W-:Y:S02]  /*7890*/  HADD2.F32 R57, -RZ, R64.reuse.H0_H0 ;  /* 0x20000040ff397230 */ /* 0x100fe40000004100 */
[C---:B------:R-:W-:Y:S01]  /*78a0*/  FMUL R19, R38.reuse, R19 ;  /* 0x0000001326137220 */ /* 0x040fe20000400000 */
[----:B------:R-:W-:Y:S01]  /*78b0*/  F2FP.F16.F32.PACK_AB R83, R11, R10 ;  /* 0x0000000a0b53723e */ /* 0x000fe200000000ff */
[C---:B------:R-:W-:Y:S01]  /*78c0*/  FFMA R12, R41.reuse, R53, R12 ;  /* 0x00000035290c7223 */ /* 0x040fe2000000000c */
[----:B------:R-:W-:Y:S02]  /*78d0*/  HADD2.F32 R58, -RZ, R64.H1_H1 ;  /* 0x30000040ff3a7230 */ /* 0x000fe40000004100 */
[C---:B------:R-:W-:Y:S01]  /*78e0*/  FMUL R16, R38.reuse, R20 ;  /* 0x0000001426107220 */ /* 0x040fe20000400000 */
[C---:B------:R-:W-:Y:S01]  /*78f0*/  FFMA R13, R41.reuse, R54, R13 ;  /* 0x00000036290d7223 */ /* 0x040fe2000000000d */
[----:B------:R1:W-:Y:S01]  /*7900*/  STS.128 [R97+UR4], R80 ;  /* 0x0000005061007988 */ /* 0x0003e20008000c04 */
[--C-:B------:R-:W-:Y:S02]  /*7910*/  HADD2.F32 R59, -RZ, R65.reuse.H0_H0 ;  /* 0x20000041ff3b7230 */ /* 0x100fe40000004100 */
[C---:B------:R-:W-:Y:S01]  /*7920*/  FMUL R17, R38.reuse, R21 ;  /* 0x0000001526117220 */ /* 0x040fe20000400000 */
[C---:B------:R-:W-:Y:S01]  /*7930*/  FFMA R14, R41.reuse, R55, R14 ;  /* 0x00000037290e7223 */ /* 0x040fe2000000000e */
[----:B------:R-:W-:Y:S02]  /*7940*/  HADD2.F32 R60, -RZ, R65.H1_H1 ;  /* 0x30000041ff3c7230 */ /* 0x000fe40000004100 */
[C---:B------:R-:W-:Y:S01]  /*7950*/  FMUL R18, R38.reuse, R22 ;  /* 0x0000001626127220 */ /* 0x040fe20000400000 */
[C---:B------:R-:W-:Y:S01]  /*7960*/  FFMA R19, R41.reuse, R56, R19 ;  /* 0x0000003829137223 */ /* 0x040fe20000000013 */
        /* <DEDUP_REMOVED lines=13> */
[----:B------:R-:W-:Y:S01]  /*7a40*/  FMUL R27, R38, R27 ;  /* 0x0000001b261b7220 */ /* 0x000fe20000400000 */
[----:B------:R-:W-:Y:S01]  /*7a50*/  F2FP.F16.F32.PACK_AB R104, R2, R0 ;  /* 0x000000000268723e */ /* 0x000fe200000000ff */
[----:B------:R-:W-:Y:S01]  /*7a60*/  FFMA R20, R41, R61, R20 ;  /* 0x0000003d29147223 */ /* 0x000fe20000000014 */
[----:B------:R-:W-:Y:S01]  /*7a70*/  F2FP.F16.F32.PACK_AB R105, R15, R3 ;  /* 0x000000030f69723e */ /* 0x000fe200000000ff */
[----:B------:R-:W-:Y:S01]  /*7a80*/  HADD2.F32 R66, -RZ, R72.H1_H1 ;  /* 0x30000048ff427230 */ /* 0x000fe20000004100 */
[----:B------:R-:W-:Y:S01]  /*7a90*/  F2FP.F16.F32.PACK_AB R106, R13, R12 ;  /* 0x0000000c0d6a723e */ /* 0x000fe200000000ff */
[C---:B------:R-:W-:Y:S01]  /*7aa0*/  FMUL R24, R38.reuse, R28 ;  /* 0x0000001c26187220 */ /* 0x040fe20000400000 */
[----:B------:R-:W-:Y:S01]  /*7ab0*/  F2FP.F16.F32.PACK_AB R107, R19, R14 ;  /* 0x0000000e136b723e */ /* 0x000fe200000000ff */
[C---:B------:R-:W-:Y:S01]  /*7ac0*/  FFMA R21, R41.reuse, R62, R21 ;  /* 0x0000003e29157223 */ /* 0x040fe20000000015 */
[--C-:B------:R-:W-:Y:S02]  /*7ad0*/  HADD2.F32 R67, -RZ, R73.reuse.H0_H0 ;  /* 0x20000049ff437230 */ /* 0x100fe40000004100 */
[C---:B------:R-:W-:Y:S01]  /*7ae0*/  FMUL R25, R38.reuse, R29 ;  /* 0x0000001d26197220 */ /* 0x040fe20000400000 */
[C---:B------:R-:W-:Y:S01]  /*7af0*/  FFMA R22, R41.reuse, R63, R22 ;  /* 0x0000003f29167223 */ /* 0x040fe20000000016 */
[----:B------:R1:W-:Y:S01]  /*7b00*/  STS.128 [R103+0x10], R104 ;  /* 0x0000106867007388 */ /* 0x0003e20000000c00 */
        /* <DEDUP_REMOVED lines=35> */
[----:B--2---:R-:W2:Y:S02]  /*7d40*/  FENCE.VIEW.ASYNC.S ;  /* 0x00000000000073c6 */ /* 0x004ea40000000000 */
[----:B--2---:R-:W-:Y:S06]  /*7d50*/  BAR.SYNC.DEFER_BLOCKING 0x1, 0x80 ;  /* 0x0042000000007b1d */ /* 0x004fec0000010000 */
[----:B------:R-:W-:Y:S05]  /*7d60*/  @P0 BRA `(.L_x_124) ;  /* 0x0000000000240947 */ /* 0x000fea0003800000 */
[----:B------:R-:W2:Y:S01]  /*7d70*/  LDCU.64 UR10, c[0x0][0x348] ;  /* 0x00006900ff0a77ac */ /* 0x000ea20008000a00 */
[----:B------:R-:W-:Y:S02]  /*7d80*/  UIADD3 UR9, UPT, UPT, UR49, 0x20, URZ ;  /* 0x0000002031097890 */ /* 0x000fe4000fffe0ff */
[----:B------:R-:W-:Y:S02]  /*7d90*/  UIADD3 UR8, UPT, UPT, UR47, 0x200, UR4 ;  /* 0x000002002f087890 */ /* 0x000fe4000fffe004 */
[----:B--2---:R-:W-:Y:S03]  /*7da0*/  UIADD3 UR6, UP0, UPT, UR10, 0x680, URZ ;  /* 0x000006800a067890 */ /* 0x004fe6000ff1e0ff */
[----:B------:R-:W-:Y:S01]  /*7db0*/  UMOV UR10, UR50 ;  /* 0x00000032000a7c82 */ /* 0x000fe20008000000 */
[----:B------:R-:W-:Y:S03]  /*7dc0*/  UIADD3.X UR7, UPT, UPT, URZ, UR11, URZ, UP0, !UPT ;  /* 0x0000000bff077290 */ /* 0x000fe600087fe4ff */
[----:B------:R-:W-:Y:S06]  /*7dd0*/  UMOV UR11, UR36 ;  /* 0x00000024000b7c82 */ /* 0x000fec0008000000 */
[----:B------:R2:W-:Y:S02]  /*7de0*/  UTMASTG.3D [UR8], [UR6] ;  /* 0x00000008060073b5 */ /* 0x0005e40008010000 */
[----:B--2---:R0:W-:Y:S02]  /*7df0*/  UTMACMDFLUSH ;  /* 0x00000000000079b7 */ /* 0x0041e40000000000 */
.L_x_124:
[----:B------:R-:W-:Y:S05]  /*7e00*/  BSYNC.RECONVERGENT B0 ;  /* 0x0000000000007941 */ /* 0x000fea0003800200 */
.L_x_123:
[----:B------:R-:W-:Y:S01]  /*7e10*/  UIADD3 UR4, UPT, UPT, UR45, 0x1, URZ ;  /* 0x000000012d047890 */ /* 0x000fe2000fffe0ff */
[----:B------:R-:W-:Y:S03]  /*7e20*/  BSSY.RECONVERGENT B0, `(.L_x_125) ;  /* 0x0000008000007945 */ /* 0x000fe60003800200 */
[----:B------:R-:W-:Y:S04]  /*7e30*/  UISETP.NE.AND UP0, UPT, UR4, 0x3, UPT ;  /* 0x000000030400788c */ /* 0x000fe8000bf05270 */
[----:B------:R-:W-:Y:S02]  /*7e40*/  UISETP.EQ.XOR UP1, UPT, UR44, 0x3, !UP0 ;  /* 0x000000032c00788c */ /* 0x000fe4000c722a70 */
[----:B------:R-:W-:Y:S02]  /*7e50*/  USEL UR46, UR4, URZ, UP0 ;  /* 0x000000ff042e7287 */ /* 0x000fe40008000000 */
[----:B------:R-:W-:Y:S04]  /*7e60*/  USEL UR5, URZ, 0x1, !UP1 ;  /* 0x00000001ff057887 */ /* 0x000fe8000c800000 */
[----:B------:R-:W-:Y:S01]  /*7e70*/  ULOP3.LUT UR54, UR54, UR5, URZ, 0x3c, !UPT ;  /* 0x0000000536367292 */ /* 0x000fe2000f8e3cff */
[----:B------:R-:W-:Y:S11]  /*7e80*/  @P0 BRA `(.L_x_126) ;  /* 0x0000000000040947 */ /* 0x000ff60003800000 */
[----:B------:R-:W-:Y:S04]  /*7e90*/  DEPBAR.LE SB0, 0x1 ;  /* 0x000080400000791a */ /* 0x000fe80000000000 */
.L_x_126:
[----:B------:R-:W-:Y:S05]  /*7ea0*/  BSYNC.RECONVERGENT B0 ;  /* 0x0000000000007941 */ /* 0x000fea0003800200 */
.L_x_125:
[----:B------:R-:W-:Y:S01]  /*7eb0*/  BAR.SYNC.DEFER_BLOCKING 0x1, 0x80 ;  /* 0x0042000000007b1d */ /* 0x000fe20000010000 */
[----:B------:R-:W-:Y:S01]  /*7ec0*/  UISETP.NE.AND UP0, UPT, UR53, -0x2, UPT ;  /* 0xfffffffe3500788c */ /* 0x000fe2000bf05270 */
[----:B------:R-:W-:Y:S08]  /*7ed0*/  IADD3 R0, PT, PT, R36, 0x1, RZ ;  /* 0x0000000124007810 */ /* 0x000ff00007ffe0ff */
[----:B------:R-:W-:Y:S05]  /*7ee0*/  BRA.U !UP0, `(.L_x_127) ;  /* 0x0000000108287547 */ /* 0x000fea000b800000 */
[----:B------:R-:W2:Y:S01]  /*7ef0*/  S2R R2, SR_CgaCtaId ;  /* 0x0000000000027919 */ /* 0x000ea20000008800 */
[----:B------:R-:W-:Y:S01]  /*7f00*/  ISETP.NE.AND P0, PT, R102, RZ, PT ;  /* 0x000000ff6600720c */ /* 0x000fe20003f05270 */
[----:B------:R-:W-:Y:S01]  /*7f10*/  IMAD.U32 R3, RZ, RZ, UR52 ;  /* 0x00000034ff037e24 */ /* 0x000fe2000f8e00ff */
[----:B------:R-:W-:Y:S04]  /*7f20*/  UIADD3 UR4, UPT, UPT, UR52, 0x1, URZ ;  /* 0x0000000134047890 */ /* 0x000fe8000fffe0ff */
[----:B------:R-:W-:Y:S04]  /*7f30*/  UISETP.NE.AND UP0, UPT, UR4, 0x3, UPT ;  /* 0x000000030400788c */ /* 0x000fe8000bf05270 */
[----:B------:R-:W-:Y:S03]  /*7f40*/  USEL UR52, UR4, URZ, UP0 ;  /* 0x000000ff04347287 */ /* 0x000fe60008000000 */
[----:B------:R-:W-:Y:S05]  /*7f50*/  @P0 LEA R3, R3, UR47, 0x3 ;  /* 0x0000002f03030c11 */ /* 0x000fea000f8e18ff */
[----:B------:R-:W-:Y:S05]  /*7f60*/  @P0 VIADD R3, R3, 0x58 ;  /* 0x0000005803030836 */ /* 0x000fea0000000000 */
[----:B--2---:R-:W-:Y:S04]  /*7f70*/  @P0 PRMT R2, R2, 0x654, R3 ;  /* 0x0000065402020816 */ /* 0x004fe80000000003 */
[----:B------:R2:W-:Y:S03]  /*7f80*/  @P0 SYNCS.ARRIVE.TRANS64.RED.A1T0 RZ, [R2+URZ], RZ ;  /* 0x000000ff02ff09a7 */ /* 0x0005e600081004ff */
.L_x_127:
[----:B------:R-:W-:Y:S01]  /*7f90*/  R2UR UR6, R101 ;  /* 0x00000000650672ca */ /* 0x000fe200000e0000 */
[----:B------:R-:W-:Y:S01]  /*7fa0*/  UIADD3 UR53, UPT, UPT, UR53, 0x2, URZ ;  /* 0x0000000235357890 */ /* 0x000fe2000fffe0ff */
[----:B------:R-:W-:Y:S01]  /*7fb0*/  R2UR UR5, R86 ;  /* 0x00000000560572ca */ /* 0x000fe200000e0000 */
[----:B------:R-:W-:Y:S01]  /*7fc0*/  UMOV UR36, UR63 ;  /* 0x0000003f00247c82 */ /* 0x000fe20008000000 */
[----:B------:R-:W-:Y:S02]  /*7fd0*/  R2UR UR4, R87 ;  /* 0x00000000570472ca */ /* 0x000fe400000e0000 */
[----:B------:R-:W-:Y:S02]  /*7fe0*/  ISETP.NE.AND P0, PT, R91, 0x2, PT ;  /* 0x000000025b00780c */ /* 0x000fe40003f05270 */
[----:B------:R-:W-:Y:S02]  /*7ff0*/  ISETP.NE.AND P1, PT, R0, 0x4, PT ;  /* 0x000000040000780c */ /* 0x000fe40003f25270 */
[----:B------:R-:W-:Y:S02]  /*8000*/  SEL R3, RZ, 0x1, P0 ;  /* 0x00000001ff037807 */ /* 0x000fe40000000000 */
[----:B--2---:R-:W-:Y:S01]  /*8010*/  SEL R2, RZ, 0x1, P1 ;  /* 0x00000001ff027807 */ /* 0x004fe20000800000 */
[----:B------:R-:W-:Y:S01]  /*8020*/  UISETP.NE.AND UP0, UPT, UR6, URZ, UPT ;  /* 0x000000ff0600728c */ /* 0x000fe2000bf05270 */
[----:B------:R-:W-:Y:S01]  /*8030*/  LOP3.LUT R94, R94, R3, RZ, 0x3c, !PT ;  /* 0x000000035e5e7212 */ /* 0x000fe200078e3cff */
[----:B------:R-:W-:Y:S01]  /*8040*/  UIADD3 UR32, UPT, UPT, UR37, UR5, URZ ;  /* 0x0000000525207290 */ /* 0x000fe2000fffe0ff */
[----:B------:R-:W-:Y:S01]  /*8050*/  LOP3.LUT R95, R95, R2, RZ, 0x3c, !PT ;  /* 0x000000025f5f7212 */ /* 0x000fe200078e3cff */
[----:B------:R-:W-:Y:S01]  /*8060*/  UIADD3 UR25, UPT, UPT, UR38, UR4, URZ ;  /* 0x0000000426197290 */ /* 0x000fe2000fffe0ff */
[----:B------:R-:W-:Y:S02]  /*8070*/  SEL R91, R91, RZ, P0 ;  /* 0x000000ff5b5b7207 */ /* 0x000fe40000000000 */
[----:B------:R-:W-:Y:S02]  /*8080*/  SEL R36, R0, RZ, P1 ;  /* 0x000000ff00247207 */ /* 0x000fe40000800000 */
[----:B------:R-:W-:Y:S07]  /*8090*/  BRA.U UP0, `(.L_x_128) ;  /* 0xffffffd500887547 */ /* 0x000fee000b83ffff */
[----:B------:R-:W-:-:S13]  /*80a0*/  R2UR UR4, R88 ;  /* 0x00000000580472ca */ /* 0x000fda00000e0000 */
[----:B------:R-:W-:-:S09]  /*80b0*/  UISETP.NE.AND UP0, UPT, UR4, URZ, UPT ;  /* 0x000000ff0400728c */ /* 0x000fd2000bf05270 */
[----:B------:R-:W-:Y:S05]  /*80c0*/  BRA.U !UP0, `(.L_x_129) ;  /* 0x0000000108487547 */ /* 0x000fea000b800000 */
[----:B------:R-:W2:Y:S02]  /*80d0*/  LDCU.64 UR4, c[0x0][0x890] ;  /* 0x00011200ff0477ac */ /* 0x000ea40008000a00 */
[----:B--2---:R-:W-:-:S04]  /*80e0*/  UISETP.NE.U32.AND UP0, UPT, UR4, URZ, UPT ;  /* 0x000000ff0400728c */ /* 0x004fc8000bf05070 */
[----:B------:R-:W-:-:S09]  /*80f0*/  UISETP.NE.AND.EX UP0, UPT, UR5, URZ, UPT, UP0 ;  /* 0x000000ff0500728c */ /* 0x000fd2000bf05300 */
[----:B------:R-:W-:Y:S05]  /*8100*/  BRA.U UP0, `(.L_x_130) ;  /* 0x00000001000c7547 */ /* 0x000fea000b800000 */
[----:B------:R-:W-:-:S13]  /*8110*/  FSETP.NEU.AND P0, PT, R41, RZ, PT ;  /* 0x000000ff2900720b */ /* 0x000fda0003f0d000 */
[----:B------:R-:W-:Y:S05]  /*8120*/  @!P0 EXIT ;  /* 0x000000000000894d */ /* 0x000fea0003800000 */
[----:B------:R-:W-:Y:S05]  /*8130*/  BRA `(.L_x_129) ;  /* 0x00000000002c7947 */ /* 0x000fea0003800000 */
.L_x_130:
[----:B------:R-:W-:Y:S01]  /*8140*/  ISETP.NE.AND P0, PT, R90, RZ, PT ;  /* 0x000000ff5a00720c */ /* 0x000fe20003f05270 */
[----:B------:R-:W-:-:S12]  /*8150*/  BSSY.RECONVERGENT B0, `(.L_x_129) ;  /* 0x0000009000007945 */ /* 0x000fd80003800200 */
[----:B------:R-:W-:Y:S05]  /*8160*/  @P0 BRA `(.L_x_131) ;  /* 0x0000000000140947 */ /* 0x000fea0003800000 */
[----:B------:R-:W2:Y:S02]  /*8170*/  LDCU.64 UR4, c[0x0][0x888] ;  /* 0x00011100ff0477ac */ /* 0x000ea40008000a00 */
[----:B--2---:R-:W-:-:S04]  /*8180*/  ISETP.NE.U32.AND P0, PT, RZ, UR4, PT ;  /* 0x00000004ff007c0c */ /* 0x004fc8000bf05070 */
[----:B------:R-:W-:-:S13]  /*8190*/  ISETP.NE.AND.EX P0, PT, RZ, UR5, PT, P0 ;  /* 0x00000005ff007c0c */ /* 0x000fda000bf05300 */
[----:B------:R-:W-:Y:S05]  /*81a0*/  @!P0 EXIT ;  /* 0x000000000000894d */ /* 0x000fea0003800000 */
[----:B------:R-:W-:Y:S05]  /*81b0*/  BRA `(.L_x_132) ;  /* 0x0000000000087947 */ /* 0x000fea0003800000 */
.L_x_131:
[----:B------:R-:W-:-:S13]  /*81c0*/  FSETP.NEU.AND P0, PT, R41, RZ, PT ;  /* 0x000000ff2900720b */ /* 0x000fda0003f0d000 */
[----:B------:R-:W-:Y:S05]  /*81d0*/  @!P0 EXIT ;  /* 0x000000000000894d */ /* 0x000fea0003800000 */
.L_x_132:
[----:B------:R-:W-:Y:S05]  /*81e0*/  BSYNC.RECONVERGENT B0 ;  /* 0x0000000000007941 */ /* 0x000fea0003800200 */
.L_x_129:
[----:B------:R-:W2:Y:S01]  /*81f0*/  S2UR UR5, SR_CgaCtaId ;  /* 0x00000000000579c3 */ /* 0x000ea20000008800 */
[----:B------:R-:W-:Y:S01]  /*8200*/  ULEA UR4, UR52, UR47, 0x3 ;  /* 0x0000002f34047291 */ /* 0x000fe2000f8e18ff */
[----:B------:R-:W-:-:S04]  /*8210*/  DEPBAR.LE SB0, 0x0 ;  /* 0x000080000000791a */ /* 0x000fc80000000000 */
[----:B------:R-:W-:-:S04]  /*8220*/  UIADD3 UR4, UPT, UPT, UR4, 0x58, URZ ;  /* 0x0000005804047890 */ /* 0x000fc8000fffe0ff */
[----:B--2---:R-:W-:-:S09]  /*8230*/  UPRMT UR4, UR5, 0x654, UR4 ;  /* 0x0000065405047896 */ /* 0x004fd20008000004 */
[----:B------:R-:W-:Y:S01]  /*8240*/  SYNCS.ARRIVE.TRANS64.RED.A1T0 RZ, [UR4], RZ ;  /* 0x000000ffffff79a7 */ /* 0x000fe20008100404 */
[----:B------:R-:W-:Y:S05]  /*8250*/  EXIT ;  /* 0x000000000000794d */ /* 0x000fea0003800000 */
.L_x_24:
[----:B-1----:R1:W2:Y:S02]  /*8260*/  SYNCS.PHASECHK.TRANS64.TRYWAIT P0, [R0+URZ+0xf0], R3 ;  /* 0x0000f003000075a7 */ /* 0x0022a400080011ff */
[----:B--2---:R-:W-:Y:S05]  /*8270*/  @!P0 NANOSLEEP.SYNCS 0x989680 ;  /* 0x009896800000895d */ /* 0x004fea0003900000 */
[----:B------:R-:W2:Y:S02]  /*8280*/  @!P0 SYNCS.PHASECHK.TRANS64 P0, [R0+URZ+0xf0], R3 ;  /* 0x0000f003000085a7 */ /* 0x000ea400080010ff */
[----:B--2---:R-:W-:Y:S05]  /*8290*/  @!P0 BRA `(.L_x_24) ;  /* 0xfffffffc00f08947 */ /* 0x004fea000383ffff */
[----:B------:R-:W-:Y:S05]  /*82a0*/  BRA `(.L_x_133) ;  /* 0xffffff98000c7947 */ /* 0x000fea000383ffff */
.L_x_27:
[----:B-1----:R-:W-:-:S07]  /*82b0*/  MOV R0, UR33 ;  /* 0x0000002100007c02 */ /* 0x002fce0008000f00 */
.L_x_134:
[----:B-1----:R1:W2:Y:S02]  /*82c0*/  SYNCS.PHASECHK.TRANS64.TRYWAIT P0, [R0+URZ+0x20], R3 ;  /* 0x00002003000075a7 */ /* 0x0022a400080011ff */
[----:B--2---:R-:W-:Y:S05]  /*82d0*/  @!P0 NANOSLEEP.SYNCS 0x989680 ;  /* 0x009896800000895d */ /* 0x004fea0003900000 */
[----:B------:R-:W2:Y:S02]  /*82e0*/  @!P0 SYNCS.PHASECHK.TRANS64 P0, [R0+URZ+0x20], R3 ;  /* 0x00002003000085a7 */ /* 0x000ea400080010ff */
[----:B--2---:R-:W-:Y:S05]  /*82f0*/  @!P0 BRA `(.L_x_134) ;  /* 0xfffffffc00f08947 */ /* 0x004fea000383ffff */
[----:B------:R-:W-:Y:S05]  /*8300*/  BRA `(.L_x_26) ;  /* 0xffffff98005c7947 */ /* 0x000fea000383ffff */
.L_x_34:
[----:B-1----:R-:W-:-:S07]  /*8310*/  MOV R0, UR17 ;  /* 0x0000001100007c02 */ /* 0x002fce0008000f00 */
.L_x_135:
[----:B-1----:R1:W2:Y:S02]  /*8320*/  SYNCS.PHASECHK.TRANS64.TRYWAIT P0, [R0+URZ+0x20], R3 ;  /* 0x00002003000075a7 */ /* 0x0022a400080011ff */
[----:B--2---:R-:W-:Y:S05]  /*8330*/  @!P0 NANOSLEEP.SYNCS 0x989680 ;  /* 0x009896800000895d */ /* 0x004fea0003900000 */
[----:B------:R-:W2:Y:S02]  /*8340*/  @!P0 SYNCS.PHASECHK.TRANS64 P0, [R0+URZ+0x20], R3 ;  /* 0x00002003000085a7 */ /* 0x000ea400080010ff */
[----:B--2---:R-:W-:Y:S05]  /*8350*/  @!P0 BRA `(.L_x_135) ;  /* 0xfffffffc00f08947 */ /* 0x004fea000383ffff */
[----:B------:R-:W-:Y:S05]  /*8360*/  BRA `(.L_x_33) ;  /* 0xffffff9c00207947 */ /* 0x000fea000383ffff */
.L_x_39:
[----:B-1----:R1:W2:Y:S02]  /*8370*/  SYNCS.PHASECHK.TRANS64.TRYWAIT P0, [R3+URZ+0x80], R0 ;  /* 0x00008000030075a7 */ /* 0x0022a400080011ff */
[----:B--2---:R-:W-:Y:S05]  /*8380*/  @!P0 NANOSLEEP.SYNCS 0x989680 ;  /* 0x009896800000895d */ /* 0x004fea0003900000 */
[----:B------:R-:W2:Y:S02]  /*8390*/  @!P0 SYNCS.PHASECHK.TRANS64 P0, [R3+URZ+0x80], R0 ;  /* 0x00008000030085a7 */ /* 0x000ea400080010ff */
[----:B--2---:R-:W-:Y:S05]  /*83a0*/  @!P0 BRA `(.L_x_39) ;  /* 0xfffffffc00f08947 */ /* 0x004fea000383ffff */
[----:B------:R-:W-:Y:S05]  /*83b0*/  BRA `(.L_x_136) ;  /* 0xffffff9c00c47947 */ /* 0x000fea000383ffff */
.L_x_43:
[----:B-1----:R-:W-:-:S07]  /*83c0*/  MOV R0, UR4 ;  /* 0x0000000400007c02 */ /* 0x002fce0008000f00 */
.L_x_137:
[----:B-1----:R1:W2:Y:S02]  /*83d0*/  SYNCS.PHASECHK.TRANS64.TRYWAIT P0, [R0+URZ], R3 ;  /* 0x00000003000075a7 */ /* 0x0022a400080011ff */
[----:B--2---:R-:W-:Y:S05]  /*83e0*/  @!P0 NANOSLEEP.SYNCS 0x989680 ;  /* 0x009896800000895d */ /* 0x004fea0003900000 */
[----:B------:R-:W2:Y:S02]  /*83f0*/  @!P0 SYNCS.PHASECHK.TRANS64 P0, [R0+URZ], R3 ;  /* 0x00000003000085a7 */ /* 0x000ea400080010ff */
[----:B--2---:R-:W-:Y:S05]  /*8400*/  @!P0 BRA `(.L_x_137) ;  /* 0xfffffffc00f08947 */ /* 0x004fea000383ffff */
[----:B------:R-:W-:Y:S05]  /*8410*/  BRA `(.L_x_138) ;  /* 0xffffffa400707947 */ /* 0x000fea000383ffff */
.L_x_44:
[----:B------:R-:W-:-:S07]  /*8420*/  MOV R0, UR5 ;  /* 0x0000000500007c02 */ /* 0x000fce0008000f00 */
.L_x_139:
[----:B-1----:R1:W2:Y:S02]  /*8430*/  SYNCS.PHASECHK.TRANS64.TRYWAIT P0, [R0+URZ], R3 ;  /* 0x00000003000075a7 */ /* 0x0022a400080011ff */
[----:B--2---:R-:W-:Y:S05]  /*8440*/  @!P0 NANOSLEEP.SYNCS 0x989680 ;  /* 0x009896800000895d */ /* 0x004fea0003900000 */
[----:B------:R-:W2:Y:S02]  /*8450*/  @!P0 SYNCS.PHASECHK.TRANS64 P0, [R0+URZ], R3 ;  /* 0x00000003000085a7 */ /* 0x000ea400080010ff */
[----:B--2---:R-:W-:Y:S05]  /*8460*/  @!P0 BRA `(.L_x_139) ;  /* 0xfffffffc00f08947 */ /* 0x004fea000383ffff */
[----:B------:R-:W-:Y:S05]  /*8470*/  BRA `(.L_x_140) ;  /* 0xffffffa4007c7947 */ /* 0x000fea000383ffff */
.L_x_45:
[----:B------:R-:W-:-:S07]  /*8480*/  MOV R0, UR5 ;  /* 0x0000000500007c02 */ /* 0x000fce0008000f00 */
.L_x_141:
[----:B-1----:R1:W2:Y:S02]  /*8490*/  SYNCS.PHASECHK.TRANS64.TRYWAIT P0, [R0+URZ], R3 ;  /* 0x00000003000075a7 */ /* 0x0022a400080011ff */
[----:B--2---:R-:W-:Y:S05]  /*84a0*/  @!P0 NANOSLEEP.SYNCS 0x989680 ;  /* 0x009896800000895d */ /* 0x004fea0003900000 */
[----:B------:R-:W2:Y:S02]  /*84b0*/  @!P0 SYNCS.PHASECHK.TRANS64 P0, [R0+URZ], R3 ;  /* 0x00000003000085a7 */ /* 0x000ea400080010ff */
[----:B--2---:R-:W-:Y:S05]  /*84c0*/  @!P0 BRA `(.L_x_141) ;  /* 0xfffffffc00f08947 */ /* 0x004fea000383ffff */
[----:B------:R-:W-:Y:S05]  /*84d0*/  BRA `(.L_x_142) ;  /* 0xffffffa400887947 */ /* 0x000fea000383ffff */
.L_x_48:
[----:B-1----:R1:W2:Y:S02]  /*84e0*/  SYNCS.PHASECHK.TRANS64.TRYWAIT P0, [R0+URZ+0xe0], R5 ;  /* 0x0000e005000075a7 */ /* 0x0022a400080011ff */
[----:B--2---:R-:W-:Y:S05]  /*84f0*/  @!P0 NANOSLEEP.SYNCS 0x989680 ;  /* 0x009896800000895d */ /* 0x004fea0003900000 */
[----:B------:R-:W2:Y:S02]  /*8500*/  @!P0 SYNCS.PHASECHK.TRANS64 P0, [R0+URZ+0xe0], R5 ;  /* 0x0000e005000085a7 */ /* 0x000ea400080010ff */
[----:B--2---:R-:W-:Y:S05]  /*8510*/  @!P0 BRA `(.L_x_48) ;  /* 0xfffffffc00f08947 */ /* 0x004fea000383ffff */
[----:B------:R-:W-:Y:S05]  /*8520*/  BRA `(.L_x_143) ;  /* 0xffffffa400ec7947 */ /* 0x000fea000383ffff */
.L_x_49:
[----:B------:R-:W-:-:S07]  /*8530*/  MOV R0, UR4 ;  /* 0x0000000400007c02 */ /* 0x000fce0008000f00 */
.L_x_144:
[----:B-1----:R1:W2:Y:S02]  /*8540*/  SYNCS.PHASECHK.TRANS64.TRYWAIT P0, [R0+URZ+0x90], R7 ;  /* 0x00009007000075a7 */ /* 0x0022a400080011ff */
[----:B--2---:R-:W-:Y:S05]  /*8550*/  @!P0 NANOSLEEP.SYNCS 0x989680 ;  /* 0x009896800000895d */ /* 0x004fea0003900000 */
[----:B------:R-:W2:Y:S02]  /*8560*/  @!P0 SYNCS.PHASECHK.TRANS64 P0, [R0+URZ+0x90], R7 ;  /* 0x00009007000085a7 */ /* 0x000ea400080010ff */
[----:B--2---:R-:W-:Y:S05]  /*8570*/  @!P0 BRA `(.L_x_144) ;  /* 0xfffffffc00f08947 */ /* 0x004fea000383ffff */
[----:B------:R-:W-:Y:S05]  /*8580*/  BRA `(.L_x_145) ;  /* 0xffffffa400fc7947 */ /* 0x000fea000383ffff */
.L_x_50:
[----:B-1----:R1:W2:Y:S02]  /*8590*/  SYNCS.PHASECHK.TRANS64.TRYWAIT P1, [R0+URZ+0x80], R5 ;  /* 0x00008005000075a7 */ /* 0x0022a400080211ff */
[----:B--2---:R-:W-:Y:S05]  /*85a0*/  @!P1 NANOSLEEP.SYNCS 0x989680 ;  /* 0x009896800000995d */ /* 0x004fea0003900000 */
[----:B------:R-:W2:Y:S02]  /*85b0*/  @!P1 SYNCS.PHASECHK.TRANS64 P1, [R0+URZ+0x80], R5 ;  /* 0x00008005000095a7 */ /* 0x000ea400080210ff */
[----:B--2---:R-:W-:Y:S05]  /*85c0*/  @!P1 BRA `(.L_x_50) ;  /* 0xfffffffc00f09947 */ /* 0x004fea000383ffff */
[----:B------:R-:W-:Y:S05]  /*85d0*/  BRA `(.L_x_146) ;  /* 0xffffffa8002c7947 */ /* 0x000fea000383ffff */
.L_x_53:
[----:B------:R-:W-:-:S07]  /*85e0*/  MOV R0, UR4 ;  /* 0x0000000400007c02 */ /* 0x000fce0008000f00 */
.L_x_147:
[----:B-1----:R1:W2:Y:S02]  /*85f0*/  SYNCS.PHASECHK.TRANS64.TRYWAIT P0, [R0+URZ+0x90], R3 ;  /* 0x00009003000075a7 */ /* 0x0022a400080011ff */
[----:B--2---:R-:W-:Y:S05]  /*8600*/  @!P0 NANOSLEEP.SYNCS 0x989680 ;  /* 0x009896800000895d */ /* 0x004fea0003900000 */
[----:B------:R-:W2:Y:S02]  /*8610*/  @!P0 SYNCS.PHASECHK.TRANS64 P0, [R0+URZ+0x90], R3 ;  /* 0x00009003000085a7 */ /* 0x000ea400080010ff */
[----:B--2---:R-:W-:Y:S05]  /*8620*/  @!P0 BRA `(.L_x_147) ;  /* 0xfffffffc00f08947 */ /* 0x004fea000383ffff */
[----:B------:R-:W-:Y:S05]  /*8630*/  BRA `(.L_x_52) ;  /* 0xffffffa800807947 */ /* 0x000fea000383ffff */
.L_x_62:
[----:B-1----:R-:W-:-:S04]  /*8640*/  MOV R5, UR5 ;  /* 0x0000000500057c02 */ /* 0x002fc80008000f00 */
[----:B------:R1:W2:Y:S03]  /*8650*/  SYNCS.PHASECHK.TRANS64.TRYWAIT P0, [R5+URZ+0x8], R6 ;  /* 0x00000806050075a7 */ /* 0x0002a600080011ff */
[----:B--2---:R-:W-:Y:S05]  /*8660*/  @!P0 NANOSLEEP.SYNCS 0x989680 ;  /* 0x009896800000895d */ /* 0x004fea0003900000 */
[----:B------:R-:W2:Y:S02]  /*8670*/  @!P0 SYNCS.PHASECHK.TRANS64 P0, [R5+URZ+0x8], R6 ;  /* 0x00000806050085a7 */ /* 0x000ea400080010ff */
[----:B--2---:R-:W-:Y:S05]  /*8680*/  @!P0 BRA `(.L_x_62) ;  /* 0xfffffffc00ec8947 */ /* 0x004fea000383ffff */
[----:B------:R-:W-:Y:S05]  /*8690*/  BRA `(.L_x_61) ;  /* 0xffffffac00387947 */ /* 0x000fea000383ffff */
.L_x_64:
[----:B------:R-:W-:Y:S01]  /*86a0*/  BSSY B0, `(.L_x_148) ;  /* 0x0000006000007945 */ /* 0x000fe20003800000 */
[----:B------:R-:W-:-:S07]  /*86b0*/  MOV R15, 0xffffffff ;  /* 0xffffffff000f7802 */ /* 0x000fce0000000f00 */
[----:B-1---5:R-:W-:Y:S05]  /*86c0*/  WARPSYNC.COLLECTIVE R15, `(.L_x_149) ;  /* 0x000000000f0c7348 */ /* 0x022fea0003c00000 */
[----:B------:R-:W-:Y:S02]  /*86d0*/  ELECT P6, UR79, PT ;  /* 0x00000000004f782f */ /* 0x000fe400038c0000 */
[----:B------:R-:W-:Y:S01]  /*86e0*/  MOV R14, UR79 ;  /* 0x0000004f000e7c02 */ /* 0x000fe20008000f00 */
[----:B-1---5:R-:W-:Y:S10]  /*86f0*/  ENDCOLLECTIVE ;  /* 0x000000000000791b */ /* 0x022ff40003800000 */
.L_x_149:
[----:B------:R-:W-:Y:S05]  /*8700*/  BSYNC B0 ;  /* 0x0000000000007941 */ /* 0x000fea0003800000 */
.L_x_148:
[----:B------:R-:W-:Y:S01]  /*8710*/  PLOP3.LUT P0, PT, P6, PT, PT, 0x80, 0x8 ;  /* 0x000000000008781c */ /* 0x000fe2000370f070 */
[----:B------:R-:W-:-:S12]  /*8720*/  BRA `(.L_x_150) ;  /* 0xffffffac00647947 */ /* 0x000fd8000383ffff */
.L_x_66:
[----:B-1----:R-:W-:-:S04]  /*8730*/  MOV R3, UR5 ;  /* 0x0000000500037c02 */ /* 0x002fc80008000f00 */
[----:B------:R1:W2:Y:S03]  /*8740*/  SYNCS.PHASECHK.TRANS64.TRYWAIT P0, [R3+URZ+0x8], R4 ;  /* 0x00000804030075a7 */ /* 0x0002a600080011ff */
[----:B--2---:R-:W-:Y:S05]  /*8750*/  @!P0 NANOSLEEP.SYNCS 0x989680 ;  /* 0x009896800000895d */ /* 0x004fea0003900000 */
[----:B------:R-:W2:Y:S02]  /*8760*/  @!P0 SYNCS.PHASECHK.TRANS64 P0, [R3+URZ+0x8], R4 ;  /* 0x00000804030085a7 */ /* 0x000ea400080010ff */
[----:B--2---:R-:W-:Y:S05]  /*8770*/  @!P0 BRA `(.L_x_66) ;  /* 0xfffffffc00ec8947 */ /* 0x004fea000383ffff */
[----:B------:R-:W-:Y:S05]  /*8780*/  BRA `(.L_x_65) ;  /* 0xffffffac00687947 */ /* 0x000fea000383ffff */
.L_x_67:
[----:B-1----:R1:W2:Y:S02]  /*8790*/  SYNCS.PHASECHK.TRANS64.TRYWAIT P0, [R0+URZ+0x80], R5 ;  /* 0x00008005000075a7 */ /* 0x0022a400080011ff */
[----:B--2---:R-:W-:Y:S05]  /*87a0*/  @!P0 NANOSLEEP.SYNCS 0x989680 ;  /* 0x009896800000895d */ /* 0x004fea0003900000 */
[----:B------:R-:W2:Y:S02]  /*87b0*/  @!P0 SYNCS.PHASECHK.TRANS64 P0, [R0+URZ+0x80], R5 ;  /* 0x00008005000085a7 */ /* 0x000ea400080010ff */
[----:B--2---:R-:W-:Y:S05]  /*87c0*/  @!P0 BRA `(.L_x_67) ;  /* 0xfffffffc00f08947 */ /* 0x004fea000383ffff */
[----:B------:R-:W-:Y:S05]  /*87d0*/  BRA `(.L_x_151) ;  /* 0xffffffb000447947 */ /* 0x000fea000383ffff */
.L_x_69:
[----:B------:R-:W-:-:S07]  /*87e0*/  MOV R0, UR23 ;  /* 0x0000001700007c02 */ /* 0x000fce0008000f00 */
.L_x_152:
[----:B-1----:R1:W2:Y:S02]  /*87f0*/  SYNCS.PHASECHK.TRANS64.TRYWAIT P0, [R0+URZ+0xc0], R5 ;  /* 0x0000c005000075a7 */ /* 0x0022a400080011ff */
[----:B--2---:R-:W-:Y:S05]  /*8800*/  @!P0 NANOSLEEP.SYNCS 0x989680 ;  /* 0x009896800000895d */ /* 0x004fea0003900000 */
[----:B------:R-:W2:Y:S02]  /*8810*/  @!P0 SYNCS.PHASECHK.TRANS64 P0, [R0+URZ+0xc0], R5 ;  /* 0x0000c005000085a7 */ /* 0x000ea400080010ff */
[----:B--2---:R-:W-:Y:S05]  /*8820*/  @!P0 BRA `(.L_x_152) ;  /* 0xfffffffc00f08947 */ /* 0x004fea000383ffff */
[----:B------:R-:W-:Y:S05]  /*8830*/  BRA `(.L_x_153) ;  /* 0xffffffb000907947 */ /* 0x000fea000383ffff */
.L_x_72:
[----:B------:R-:W-:Y:S07]  /*8840*/  MOV R0, UR5 ;  /* 0x0000000500007c02 */ /* 0x000fee0008000f00 */
.L_x_154:
[----:B-1----:R1:W2:Y:S02]  /*8850*/  SYNCS.PHASECHK.TRANS64.TRYWAIT P0, [R0+URZ], R5 ;  /* 0x00000005000075a7 */ /* 0x0022a400080011ff */
[----:B--2---:R-:W-:Y:S05]  /*8860*/  @!P0 NANOSLEEP.SYNCS 0x989680 ;  /* 0x009896800000895d */ /* 0x004fea0003900000 */
[----:B------:R-:W2:Y:S02]  /*8870*/  @!P0 SYNCS.PHASECHK.TRANS64 P0, [R0+URZ], R5 ;  /* 0x00000005000085a7 */ /* 0x000ea400080010ff */
[----:B--2---:R-:W-:Y:S05]  /*8880*/  @!P0 BRA `(.L_x_154) ;  /* 0xfffffffc00f08947 */ /* 0x004fea000383ffff */
[----:B------:R-:W-:Y:S05]  /*8890*/  BRA `(.L_x_71) ;  /* 0xffffffb000a47947 */ /* 0x000fea000383ffff */
.L_x_76:
[----:B-1----:R-:W-:-:S07]  /*88a0*/  MOV R0, UR4 ;  /* 0x0000000400007c02 */ /* 0x002fce0008000f00 */
.L_x_155:
[----:B-1----:R1:W2:Y:S02]  /*88b0*/  SYNCS.PHASECHK.TRANS64.TRYWAIT P0, [R0+URZ], R3 ;  /* 0x00000003000075a7 */ /* 0x0022a400080011ff */
[----:B--2---:R-:W-:Y:S05]  /*88c0*/  @!P0 NANOSLEEP.SYNCS 0x989680 ;  /* 0x009896800000895d */ /* 0x004fea0003900000 */
[----:B------:R-:W2:Y:S02]  /*88d0*/  @!P0 SYNCS.PHASECHK.TRANS64 P0, [R0+URZ], R3 ;  /* 0x00000003000085a7 */ /* 0x000ea400080010ff */
[----:B--2---:R-:W-:Y:S05]  /*88e0*/  @!P0 BRA `(.L_x_155) ;  /* 0xfffffffc00f08947 */ /* 0x004fea000383ffff */
[----:B------:R-:W-:Y:S05]  /*88f0*/  BRA `(.L_x_156) ;  /* 0xffffffb400707947 */ /* 0x000fea000383ffff */
.L_x_77:
[----:B------:R-:W-:-:S07]  /*8900*/  MOV R0, UR5 ;  /* 0x0000000500007c02 */ /* 0x000fce0008000f00 */
.L_x_157:
[----:B-1----:R1:W2:Y:S02]  /*8910*/  SYNCS.PHASECHK.TRANS64.TRYWAIT P0, [R0+URZ], R3 ;  /* 0x00000003000075a7 */ /* 0x0022a400080011ff */
[----:B--2---:R-:W-:Y:S05]  /*8920*/  @!P0 NANOSLEEP.SYNCS 0x989680 ;  /* 0x009896800000895d */ /* 0x004fea0003900000 */
[----:B------:R-:W2:Y:S02]  /*8930*/  @!P0 SYNCS.PHASECHK.TRANS64 P0, [R0+URZ], R3 ;  /* 0x00000003000085a7 */ /* 0x000ea400080010ff */
[----:B--2---:R-:W-:Y:S05]  /*8940*/  @!P0 BRA `(.L_x_157) ;  /* 0xfffffffc00f08947 */ /* 0x004fea000383ffff */
[----:B------:R-:W-:Y:S05]  /*8950*/  BRA `(.L_x_158) ;  /* 0xffffffb4007c7947 */ /* 0x000fea000383ffff */
.L_x_78:
[----:B------:R-:W-:-:S07]  /*8960*/  MOV R0, UR5 ;  /* 0x0000000500007c02 */ /* 0x000fce0008000f00 */
.L_x_159:
[----:B-1----:R1:W2:Y:S02]  /*8970*/  SYNCS.PHASECHK.TRANS64.TRYWAIT P0, [R0+URZ], R3 ;  /* 0x00000003000075a7 */ /* 0x0022a400080011ff */
[----:B--2---:R-:W-:Y:S05]  /*8980*/  @!P0 NANOSLEEP.SYNCS 0x989680 ;  /* 0x009896800000895d */ /* 0x004fea0003900000 */
[----:B------:R-:W2:Y:S02]  /*8990*/  @!P0 SYNCS.PHASECHK.TRANS64 P0, [R0+URZ], R3 ;  /* 0x00000003000085a7 */ /* 0x000ea400080010ff */
[----:B--2---:R-:W-:Y:S05]  /*89a0*/  @!P0 BRA `(.L_x_159) ;  /* 0xfffffffc00f08947 */ /* 0x004fea000383ffff */
[----:B------:R-:W-:Y:S05]  /*89b0*/  BRA `(.L_x_160) ;  /* 0xffffffb400887947 */ /* 0x000fea000383ffff */
.L_x_81:
[----:B------:R-:W-:-:S07]  /*89c0*/  MOV R0, UR17 ;  /* 0x0000001100007c02 */ /* 0x000fce0008000f00 */
.L_x_161:
[----:B-1----:R1:W2:Y:S02]  /*89d0*/  SYNCS.PHASECHK.TRANS64.TRYWAIT P1, [R0+URZ+0x100], R3 ;  /* 0x00010003000075a7 */ /* 0x0022a400080211ff */
[----:B--2---:R-:W-:Y:S05]  /*89e0*/  @!P1 NANOSLEEP.SYNCS 0x989680 ;  /* 0x009896800000995d */ /* 0x004fea0003900000 */
[----:B------:R-:W2:Y:S02]  /*89f0*/  @!P1 SYNCS.PHASECHK.TRANS64 P1, [R0+URZ+0x100], R3 ;  /* 0x00010003000095a7 */ /* 0x000ea400080210ff */
[----:B--2---:R-:W-:Y:S05]  /*8a00*/  @!P1 BRA `(.L_x_161) ;  /* 0xfffffffc00f09947 */ /* 0x004fea000383ffff */
[----:B------:R-:W-:Y:S05]  /*8a10*/  BRA `(.L_x_162) ;  /* 0xffffffb400d47947 */ /* 0x000fea000383ffff */
.L_x_86:
[----:B--2---:R2:W4:Y:S02]  /*8a20*/  SYNCS.PHASECHK.TRANS64.TRYWAIT P0, [R12+URZ+0x80], R9 ;  /* 0x000080090c0075a7 */ /* 0x00452400080011ff */
[----:B----4-:R-:W-:Y:S05]  /*8a30*/  @!P0 NANOSLEEP.SYNCS 0x989680 ;  /* 0x009896800000895d */ /* 0x010fea0003900000 */
[----:B------:R-:W4:Y:S02]  /*8a40*/  @!P0 SYNCS.PHASECHK.TRANS64 P0, [R12+URZ+0x80], R9 ;  /* 0x000080090c0085a7 */ /* 0x000f2400080010ff */
[----:B----4-:R-:W-:Y:S05]  /*8a50*/  @!P0 BRA `(.L_x_86) ;  /* 0xfffffffc00f08947 */ /* 0x010fea000383ffff */
[----:B------:R-:W-:Y:S05]  /*8a60*/  BRA `(.L_x_163) ;  /* 0xffffffb800f07947 */ /* 0x000fea000383ffff */
.L_x_89:
[----:B------:R-:W-:Y:S07]  /*8a70*/  MOV R0, UR24 ;  /* 0x0000001800007c02 */ /* 0x000fee0008000f00 */
.L_x_164:
[----:B--2---:R2:W3:Y:S02]  /*8a80*/  SYNCS.PHASECHK.TRANS64.TRYWAIT P2, [R0+URZ+0x78], R9 ;  /* 0x00007809000075a7 */ /* 0x0044e400080411ff */
[----:B---3--:R-:W-:Y:S05]  /*8a90*/  @!P2 NANOSLEEP.SYNCS 0x989680 ;  /* 0x009896800000a95d */ /* 0x008fea0003900000 */
[----:B------:R-:W3:Y:S02]  /*8aa0*/  @!P2 SYNCS.PHASECHK.TRANS64 P2, [R0+URZ+0x78], R9 ;  /* 0x000078090000a5a7 */ /* 0x000ee400080410ff */
[----:B---3--:R-:W-:Y:S05]  /*8ab0*/  @!P2 BRA `(.L_x_164) ;  /* 0xfffffffc00f0a947 */ /* 0x008fea000383ffff */
[----:B------:R-:W-:Y:S05]  /*8ac0*/  BRA `(.L_x_88) ;  /* 0xffffffc000547947 */ /* 0x000fea000383ffff */
.L_x_92:
[----:B------:R-:W-:Y:S07]  /*8ad0*/  MOV R0, UR4 ;  /* 0x0000000400007c02 */ /* 0x000fee0008000f00 */
.L_x_165:
[----:B--2---:R2:W3:Y:S02]  /*8ae0*/  SYNCS.PHASECHK.TRANS64.TRYWAIT P0, [R0+URZ+0x58], R9 ;  /* 0x00005809000075a7 */ /* 0x0044e400080011ff */
[----:B---3--:R-:W-:Y:S05]  /*8af0*/  @!P0 NANOSLEEP.SYNCS 0x989680 ;  /* 0x009896800000895d */ /* 0x008fea0003900000 */
[----:B------:R-:W3:Y:S02]  /*8b00*/  @!P0 SYNCS.PHASECHK.TRANS64 P0, [R0+URZ+0x58], R9 ;  /* 0x00005809000085a7 */ /* 0x000ee400080010ff */
[----:B---3--:R-:W-:Y:S05]  /*8b10*/  @!P0 BRA `(.L_x_165) ;  /* 0xfffffffc00f08947 */ /* 0x008fea000383ffff */
[----:B------:R-:W-:Y:S05]  /*8b20*/  BRA `(.L_x_166) ;  /* 0xffffffc000b47947 */ /* 0x000fea000383ffff */
.L_x_93:
[----:B------:R-:W-:Y:S07]  /*8b30*/  MOV R9, UR5 ;  /* 0x0000000500097c02 */ /* 0x000fee0008000f00 */
.L_x_167:
[----:B--2---:R2:W3:Y:S02]  /*8b40*/  SYNCS.PHASECHK.TRANS64.TRYWAIT P0, [R9+URZ+0x58], R0 ;  /* 0x00005800090075a7 */ /* 0x0044e400080011ff */
[----:B---3--:R-:W-:Y:S05]  /*8b50*/  @!P0 NANOSLEEP.SYNCS 0x989680 ;  /* 0x009896800000895d */ /* 0x008fea0003900000 */
[----:B------:R-:W3:Y:S02]  /*8b60*/  @!P0 SYNCS.PHASECHK.TRANS64 P0, [R9+URZ+0x58], R0 ;  /* 0x00005800090085a7 */ /* 0x000ee400080010ff */
[----:B---3--:R-:W-:Y:S05]  /*8b70*/  @!P0 BRA `(.L_x_167) ;  /* 0xfffffffc00f08947 */ /* 0x008fea000383ffff */
[----:B------:R-:W-:Y:S05]  /*8b80*/  BRA `(.L_x_168) ;  /* 0xffffffc400147947 */ /* 0x000fea000383ffff */
.L_x_95:
[----:B------:R-:W-:-:S07]  /*8b90*/  MOV R0, UR4 ;  /* 0x0000000400007c02 */ /* 0x000fce0008000f00 */
.L_x_169:
[----:B--2---:R2:W3:Y:S02]  /*8ba0*/  SYNCS.PHASECHK.TRANS64.TRYWAIT P0, [R0+URZ], R3 ;  /* 0x00000003000075a7 */ /* 0x0044e400080011ff */
[----:B---3--:R-:W-:Y:S05]  /*8bb0*/  @!P0 NANOSLEEP.SYNCS 0x989680 ;  /* 0x009896800000895d */ /* 0x008fea0003900000 */
[----:B------:R-:W3:Y:S02]  /*8bc0*/  @!P0 SYNCS.PHASECHK.TRANS64 P0, [R0+URZ], R3 ;  /* 0x00000003000085a7 */ /* 0x000ee400080010ff */
[----:B---3--:R-:W-:Y:S05]  /*8bd0*/  @!P0 BRA `(.L_x_169) ;  /* 0xfffffffc00f08947 */ /* 0x008fea000383ffff */
[----:B------:R-:W-:Y:S05]  /*8be0*/  BRA `(.L_x_170) ;  /* 0xffffffc400a87947 */ /* 0x000fea000383ffff */
.L_x_96:
[----:B------:R-:W-:-:S07]  /*8bf0*/  MOV R0, UR5 ;  /* 0x0000000500007c02 */ /* 0x000fce0008000f00 */
.L_x_171:
[----:B--2---:R2:W3:Y:S02]  /*8c00*/  SYNCS.PHASECHK.TRANS64.TRYWAIT P0, [R0+URZ], R3 ;  /* 0x00000003000075a7 */ /* 0x0044e400080011ff */
[----:B---3--:R-:W-:Y:S05]  /*8c10*/  @!P0 NANOSLEEP.SYNCS 0x989680 ;  /* 0x009896800000895d */ /* 0x008fea0003900000 */
[----:B------:R-:W3:Y:S02]  /*8c20*/  @!P0 SYNCS.PHASECHK.TRANS64 P0, [R0+URZ], R3 ;  /* 0x00000003000085a7 */ /* 0x000ee400080010ff */
[----:B---3--:R-:W-:Y:S05]  /*8c30*/  @!P0 BRA `(.L_x_171) ;  /* 0xfffffffc00f08947 */ /* 0x008fea000383ffff */
[----:B------:R-:W-:Y:S05]  /*8c40*/  BRA `(.L_x_172) ;  /* 0xffffffc400b47947 */ /* 0x000fea000383ffff */
.L_x_98:
[----:B-1----:R1:W2:Y:S02]  /*8c50*/  SYNCS.PHASECHK.TRANS64.TRYWAIT P0, [R3+URZ+0x80], R0 ;  /* 0x00008000030075a7 */ /* 0x0022a400080011ff */
[----:B--2---:R-:W-:Y:S05]  /*8c60*/  @!P0 NANOSLEEP.SYNCS 0x989680 ;  /* 0x009896800000895d */ /* 0x004fea0003900000 */
[----:B------:R-:W2:Y:S02]  /*8c70*/  @!P0 SYNCS.PHASECHK.TRANS64 P0, [R3+URZ+0x80], R0 ;  /* 0x00008000030085a7 */ /* 0x000ea400080010ff */
[----:B--2---:R-:W-:Y:S05]  /*8c80*/  @!P0 BRA `(.L_x_98) ;  /* 0xfffffffc00f08947 */ /* 0x004fea000383ffff */
[----:B------:R-:W-:Y:S05]  /*8c90*/  BRA `(.L_x_173) ;  /* 0xffffffc8009c7947 */ /* 0x000fea000383ffff */
.L_x_108:
[----:B-1----:R1:W2:Y:S02]  /*8ca0*/  SYNCS.PHASECHK.TRANS64.TRYWAIT P1, [R0+URZ+0x40], R3 ;  /* 0x00004003000075a7 */ /* 0x0022a400080211ff */
[----:B--2---:R-:W-:Y:S05]  /*8cb0*/  @!P1 NANOSLEEP.SYNCS 0x989680 ;  /* 0x009896800000995d */ /* 0x004fea0003900000 */
[----:B------:R-:W2:Y:S02]  /*8cc0*/  @!P1 SYNCS.PHASECHK.TRANS64 P1, [R0+URZ+0x40], R3 ;  /* 0x00004003000095a7 */ /* 0x000ea400080210ff */
[----:B--2---:R-:W-:Y:S05]  /*8cd0*/  @!P1 BRA `(.L_x_108) ;  /* 0xfffffffc00f09947 */ /* 0x004fea000383ffff */
[----:B------:R-:W-:Y:S05]  /*8ce0*/  BRA `(.L_x_107) ;  /* 0xffffffd800347947 */ /* 0x000fea000383ffff */
.L_x_110:
[----:B-1----:R1:W4:Y:S02]  /*8cf0*/  SYNCS.PHASECHK.TRANS64.TRYWAIT P0, [R89+URZ+0xa0], R2 ;  /* 0x0000a002590075a7 */ /* 0x00232400080011ff */
[----:B----4-:R-:W-:Y:S05]  /*8d00*/  @!P0 NANOSLEEP.SYNCS 0x989680 ;  /* 0x009896800000895d */ /* 0x010fea0003900000 */
[----:B------:R-:W4:Y:S02]  /*8d10*/  @!P0 SYNCS.PHASECHK.TRANS64 P0, [R89+URZ+0xa0], R2 ;  /* 0x0000a002590085a7 */ /* 0x000f2400080010ff */
[----:B----4-:R-:W-:Y:S05]  /*8d20*/  @!P0 BRA `(.L_x_110) ;  /* 0xfffffffc00f08947 */ /* 0x010fea000383ffff */
[----:B------:R-:W-:Y:S05]  /*8d30*/  BRA `(.L_x_109) ;  /* 0xffffffd8006c7947 */ /* 0x000fea000383ffff */
.L_x_121:
[----:B---3--:R3:W4:Y:S02]  /*8d40*/  SYNCS.PHASECHK.TRANS64.TRYWAIT P0, [R3+URZ+0x40], R4 ;  /* 0x00004004030075a7 */ /* 0x00872400080011ff */
[----:B----4-:R-:W-:Y:S05]  /*8d50*/  @!P0 NANOSLEEP.SYNCS 0x989680 ;  /* 0x009896800000895d */ /* 0x010fea0003900000 */
[----:B------:R-:W4:Y:S02]  /*8d60*/  @!P0 SYNCS.PHASECHK.TRANS64 P0, [R3+URZ+0x40], R4 ;  /* 0x00004004030085a7 */ /* 0x000f2400080010ff */
[----:B----4-:R-:W-:Y:S05]  /*8d70*/  @!P0 BRA `(.L_x_121) ;  /* 0xfffffffc00f08947 */ /* 0x010fea000383ffff */
[----:B------:R-:W-:Y:S05]  /*8d80*/  BRA `(.L_x_120) ;  /* 0xffffffe4005c7947 */ /* 0x000fea000383ffff */
        .weak           $__internal_0_$__cuda_sm10x_tcgen05_guardrail_trap_col_being_dealloced_not_returned_by_alloc
        .type           $__internal_0_$__cuda_sm10x_tcgen05_guardrail_trap_col_being_dealloced_not_returned_by_alloc,@function
        .size           $__internal_0_$__cuda_sm10x_tcgen05_guardrail_trap_col_being_dealloced_not_returned_by_alloc,($__internal_1_$__cuda_sm10x_tcgen05_guardrail_trap_phase_invalid_during_alloc - $__internal_0_$__cuda_sm10x_tcgen05_guardrail_trap_col_being_dealloced_not_returned_by_alloc)
$__internal_0_$__cuda_sm10x_tcgen05_guardrail_trap_col_being_dealloced_not_returned_by_alloc:
[----:B------:R-:W-:Y:S05]  /*8d90*/  BPT.TRAP 0x1 ;  /* 0x000000040000795c */ /* 0x000fea0000300000 */
[----:B------:R-:W-:-:S04]  /*8da0*/  HFMA2 R3, -RZ, RZ, 0, 0 ;  /* 0x00000000ff037431 */ /* 0x000fc800000001ff */
[----:B------:R-:W-:Y:S05]  /*8db0*/  RET.REL.NODEC R2 `(_ZN7cutlass13device_kernelINS_4gemm6kernel13GemmUniversalIN4cute5tupleIJiiiiEEENS1_10collective13CollectiveMmaINS1_35MainloopSm100TmaUmmaWarpSpecializedILi4ELi2ELi4ENS5_IJNS4_1CILi2EEESB_NSA_ILi1EEEEEEEENS5_IJNSA_ILi256EEENSA_ILi64EEENSA_ILi32EEEEEENS_6half_tENS5_IJlSC_lEEESJ_SK_NS4_8TiledMMAINS4_8MMA_AtomIJNS4_26SM100_MMA_F16BF16_2x1SM_SSISJ_SJ_fLi256ELi64ELNS4_4UMMA5MajorE0ELSP_0ELNSO_7ScaleInE0ELSQ_0EEEEEENS4_6LayoutINS5_IJSC_SC_SC_EEENS5_IJNSA_ILi0EEESV_SV_EEEEENS5_IJNS4_10UnderscoreESY_SY_EEEEENS4_28SM100_TMA_2SM_LOAD_MULTICASTENS4_14ComposedLayoutINS4_7SwizzleILi2ELi4ELi3EEENS4_18smem_ptr_flag_bitsILi16EEENST_INS5_IJNSA_ILi8EEESH_EEENS5_IJSH_SC_EEEEEEEvNS4_8identityENS4_18SM100_TMA_2SM_LOADES1B_vS1C_EENS_8epilogue10collective18CollectiveEpilogueINS1F_23Sm100TmaWarpSpecializedILi3ELi2ELi32ELb1ELb0EEEJNS5_IJNSA_ILi128EEESG_SH_EEENS5_IJNST_IS1K_SC_EENST_ISH_SC_EEEEESJ_SK_SJ_SK_NS1F_6fusion15FusionCallbacksIS1J_NS1P_17LinearCombinationISJ_fSJ_fLNS_15FloatRoundStyleE2EEES1L_S1O_JEEENS4_5SM1004TMEM4LOAD26SM100_TMEM_LOAD_32dp32b32xENS4_13SM90_TMA_LOADES1B_NS4_39AutoVectorizingCopyWithAssumedAlignmentILi128EEENS4_14SM90_TMA_STOREES1B_S21_S21_EEEvvEEEEvNT_6ParamsE) ;  /* 0xffffff7002907950 */ /* 0x000fea0003c3ffff */
        .weak           $__internal_1_$__cuda_sm10x_tcgen05_guardrail_trap_phase_invalid_during_alloc
        .type           $__internal_1_$__cuda_sm10x_tcgen05_guardrail_trap_phase_invalid_during_alloc,@function
        .size           $__internal_1_$__cuda_sm10x_tcgen05_guardrail_trap_phase_invalid_during_alloc,($__internal_2_$__cuda_sm10x_tcgen05_guardrail_trap_unallocated_columns_being_dealloced - $__internal_1_$__cuda_sm10x_tcgen05_guardrail_trap_phase_invalid_during_alloc)
$__internal_1_$__cuda_sm10x_tcgen05_guardrail_trap_phase_invalid_during_alloc:
[----:B------:R-:W-:Y:S05]  /*8dc0*/  BPT.TRAP 0x1 ;  /* 0x000000040000795c */ /* 0x000fea0000300000 */
[----:B------:R-:W-:-:S04]  /*8dd0*/  MOV R5, 0x0 ;  /* 0x0000000000057802 */ /* 0x000fc80000000f00 */
[----:B------:R-:W-:Y:S05]  /*8de0*/  RET.REL.NODEC R4 `(_ZN7cutlass13device_kernelINS_4gemm6kernel13GemmUniversalIN4cute5tupleIJiiiiEEENS1_10collective13CollectiveMmaINS1_35MainloopSm100TmaUmmaWarpSpecializedILi4ELi2ELi4ENS5_IJNS4_1CILi2EEESB_NSA_ILi1EEEEEEEENS5_IJNSA_ILi256EEENSA_ILi64EEENSA_ILi32EEEEEENS_6half_tENS5_IJlSC_lEEESJ_SK_NS4_8TiledMMAINS4_8MMA_AtomIJNS4_26SM100_MMA_F16BF16_2x1SM_SSISJ_SJ_fLi256ELi64ELNS4_4UMMA5MajorE0ELSP_0ELNSO_7ScaleInE0ELSQ_0EEEEEENS4_6LayoutINS5_IJSC_SC_SC_EEENS5_IJNSA_ILi0EEESV_SV_EEEEENS5_IJNS4_10UnderscoreESY_SY_EEEEENS4_28SM100_TMA_2SM_LOAD_MULTICASTENS4_14ComposedLayoutINS4_7SwizzleILi2ELi4ELi3EEENS4_18smem_ptr_flag_bitsILi16EEENST_INS5_IJNSA_ILi8EEESH_EEENS5_IJSH_SC_EEEEEEEvNS4_8identityENS4_18SM100_TMA_2SM_LOADES1B_vS1C_EENS_8epilogue10collective18CollectiveEpilogueINS1F_23Sm100TmaWarpSpecializedILi3ELi2ELi32ELb1ELb0EEEJNS5_IJNSA_ILi128EEESG_SH_EEENS5_IJNST_IS1K_SC_EENST_ISH_SC_EEEEESJ_SK_SJ_SK_NS1F_6fusion15FusionCallbacksIS1J_NS1P_17LinearCombinationISJ_fSJ_fLNS_15FloatRoundStyleE2EEES1L_S1O_JEEENS4_5SM1004TMEM4LOAD26SM100_TMEM_LOAD_32dp32b32xENS4_13SM90_TMA_LOADES1B_NS4_39AutoVectorizingCopyWithAssumedAlignmentILi128EEENS4_14SM90_TMA_STOREES1B_S21_S21_EEEvvEEEEvNT_6ParamsE) ;  /* 0xffffff7004847950 */ /* 0x000fea0003c3ffff */
        .weak           $__internal_2_$__cuda_sm10x_tcgen05_guardrail_trap_unallocated_columns_being_dealloced
        .type           $__internal_2_$__cuda_sm10x_tcgen05_guardrail_trap_unallocated_columns_being_dealloced,@function
        .size           $__internal_2_$__cuda_sm10x_tcgen05_guardrail_trap_unallocated_columns_being_dealloced,(.L_x_175 - $__internal_2_$__cuda_sm10x_tcgen05_guardrail_trap_unallocated_columns_being_dealloced)
$__internal_2_$__cuda_sm10x_tcgen05_guardrail_trap_unallocated_columns_being_dealloced:
[----:B------:R-:W-:Y:S05]  /*8df0*/  BPT.TRAP 0x1 ;  /* 0x000000040000795c */ /* 0x000fea0000300000 */
[----:B------:R-:W-:-:S04]  /*8e00*/  HFMA2 R3, -RZ, RZ, 0, 0 ;  /* 0x00000000ff037431 */ /* 0x000fc800000001ff */
[----:B------:R-:W-:Y:S05]  /*8e10*/  RET.REL.NODEC R2 `(_ZN7cutlass13device_kernelINS_4gemm6kernel13GemmUniversalIN4cute5tupleIJiiiiEEENS1_10collective13CollectiveMmaINS1_35MainloopSm100TmaUmmaWarpSpecializedILi4ELi2ELi4ENS5_IJNS4_1CILi2EEESB_NSA_ILi1EEEEEEEENS5_IJNSA_ILi256EEENSA_ILi64EEENSA_ILi32EEEEEENS_6half_tENS5_IJlSC_lEEESJ_SK_NS4_8TiledMMAINS4_8MMA_AtomIJNS4_26SM100_MMA_F16BF16_2x1SM_SSISJ_SJ_fLi256ELi64ELNS4_4UMMA5MajorE0ELSP_0ELNSO_7ScaleInE0ELSQ_0EEEEEENS4_6LayoutINS5_IJSC_SC_SC_EEENS5_IJNSA_ILi0EEESV_SV_EEEEENS5_IJNS4_10UnderscoreESY_SY_EEEEENS4_28SM100_TMA_2SM_LOAD_MULTICASTENS4_14ComposedLayoutINS4_7SwizzleILi2ELi4ELi3EEENS4_18smem_ptr_flag_bitsILi16EEENST_INS5_IJNSA_ILi8EEESH_EEENS5_IJSH_SC_EEEEEEEvNS4_8identityENS4_18SM100_TMA_2SM_LOADES1B_vS1C_EENS_8epilogue10collective18CollectiveEpilogueINS1F_23Sm100TmaWarpSpecializedILi3ELi2ELi32ELb1ELb0EEEJNS5_IJNSA_ILi128EEESG_SH_EEENS5_IJNST_IS1K_SC_EENST_ISH_SC_EEEEESJ_SK_SJ_SK_NS1F_6fusion15FusionCallbacksIS1J_NS1P_17LinearCombinationISJ_fSJ_fLNS_15FloatRoundStyleE2EEES1L_S1O_JEEENS4_5SM1004TMEM4LOAD26SM100_TMEM_LOAD_32dp32b32xENS4_13SM90_TMA_LOADES1B_NS4_39AutoVectorizingCopyWithAssumedAlignmentILi128EEENS4_14SM90_TMA_STOREES1B_S21_S21_EEEvvEEEEvNT_6ParamsE) ;  /* 0xffffff7002787950 */ /* 0x000fea0003c3ffff */
.L_x_174:
[----:B------:R-:W-:-:S00]  /*8e20*/  BRA `(.L_x_174) ;  /* 0xfffffffc00fc7947 */ /* 0x000fc0000383ffff */
[----:B------:R-:W-:-:S00]  /*8e30*/  NOP ;  /* 0x0000000000007918 */ /* 0x000fc00000000000 */
        /* <DEDUP_REMOVED lines=12> */
.L_x_175:


//--------------------- .nv.global.init           --------------------------
	.section	.nv.global.init,"aw",@progbits
.nv.global.init:
	.type		$str$27,@object
	.size		$str$27,($str$28 - $str$27)
$str$27:
        /*0000*/ 	.byte	0x28, 0x61, 0x64, 0x64, 0x72, 0x65, 0x73, 0x73, 0x20, 0x26, 0x20, 0x6d, 0x61, 0x73, 0x6b, 0x29
        /*0010*/ 	.byte	0x20, 0x3d, 0x3d, 0x20, 0x30, 0x00
	.type		$str$28,@object
	.size		$str$28,($str$26 - $str$28)
$str$28:
        /*0016*/ 	.byte	0x2f, 0x74, 0x6d, 0x70, 0x2f, 0x63, 0x75, 0x74, 0x6c, 0x61, 0x73, 0x73, 0x5f, 0x73, 0x77, 0x65
        /*0026*/ 	.byte	0x65, 0x70, 0x5f, 0x73, 0x72, 0x63, 0x2f, 0x69, 0x6e, 0x63, 0x6c, 0x75, 0x64, 0x65, 0x2f, 0x63
        /*0036*/ 	.byte	0x75, 0x74, 0x65, 0x2f, 0x70, 0x6f, 0x69, 0x6e, 0x74, 0x65, 0x72, 0x5f, 0x66, 0x6c, 0x61, 0x67
        /*0046*/ 	.byte	0x67, 0x65, 0x64, 0x2e, 0x68, 0x70, 0x70, 0x00
	.type		$str$26,@object
	.size		$str$26,($str$25 - $str$26)
$str$26:
        /*004e*/ 	.byte	0x2f, 0x74, 0x6d, 0x70, 0x2f, 0x63, 0x75, 0x74, 0x6c, 0x61, 0x73, 0x73, 0x5f, 0x73, 0x77, 0x65
        /*005e*/ 	.byte	0x65, 0x70, 0x5f, 0x73, 0x72, 0x63, 0x2f, 0x69, 0x6e, 0x63, 0x6c, 0x75, 0x64, 0x65, 0x2f, 0x63
        /*006e*/ 	.byte	0x75, 0x74, 0x65, 0x2f, 0x61, 0x74, 0x6f, 0x6d, 0x2f, 0x63, 0x6f, 0x70, 0x79, 0x5f, 0x74, 0x72
        /*007e*/ 	.byte	0x61, 0x69, 0x74, 0x73, 0x5f, 0x73, 0x6d, 0x31, 0x30, 0x30, 0x2e, 0x68, 0x70, 0x70, 0x00
	.type		$str$25,@object
	.size		$str$25,(__unnamed_1 - $str$25)
$str$25:
        /*008d*/ 	.byte	0x28, 0x28, 0x75, 0x69, 0x6e, 0x74, 0x33, 0x32, 0x5f, 0x74, 0x28, 0x74, 0x68, 0x72, 0x65, 0x61
        /*009d*/ 	.byte	0x64, 0x49, 0x64, 0x78, 0x2e, 0x78, 0x29, 0x20, 0x2f, 0x20, 0x33, 0x32, 0x29, 0x20, 0x25, 0x20
        /*00ad*/ 	.byte	0x34, 0x29, 0x20, 0x3d, 0x3d, 0x20, 0x28, 0x28, 0x28, 0x74, 0x6d, 0x65, 0x6d, 0x5f, 0x61, 0x64
        /*00bd*/ 	.byte	0x64, 0x72, 0x20, 0x3e, 0x3e, 0x20, 0x31, 0x36, 0x29, 0x20, 0x2f, 0x20, 0x33, 0x32, 0x29, 0x20
        /*00cd*/ 	.byte	0x25, 0x20, 0x34, 0x29, 0x00
	.type		__unnamed_1,@object
	.size		__unnamed_1,(__unnamed_2 - __unnamed_1)
__unnamed_1:
        /*00d2*/ 	.byte	0x61, 0x75, 0x74, 0x6f, 0x20, 0x63, 0x75, 0x74, 0x65, 0x3a, 0x3a, 0x61, 0x73, 0x5f, 0x70, 0x6f
        /* <DEDUP_REMOVED lines=24> */
        /*0262*/ 	.byte	0x3e, 0x3e, 0x3e, 0x3e, 0x5d, 0x00
	.type		__unnamed_2,@object
	.size		__unnamed_2,(.L_2 - __unnamed_2)
__unnamed_2:
        /* <DEDUP_REMOVED lines=42> */
        /*0508*/ 	.byte	0x3e, 0x3e, 0x5d, 0x00
.L_2:


//--------------------- .nv.shared._ZN7cutlass13device_kernelINS_4gemm6kernel13GemmUniversalIN4cute5tupleIJiiiiEEENS1_10collective13CollectiveMmaINS1_35MainloopSm100TmaUmmaWarpSpecializedILi4ELi2ELi4ENS5_IJNS4_1CILi2EEESB_NSA_ILi1EEEEEEEENS5_IJNSA_ILi256EEENSA_ILi64EEENSA_ILi32EEEEEENS_6half_tENS5_IJlSC_lEEESJ_SK_NS4_8TiledMMAINS4_8MMA_AtomIJNS4_26SM100_MMA_F16BF16_2x1SM_SSISJ_SJ_fLi256ELi64ELNS4_4UMMA5MajorE0ELSP_0ELNSO_7ScaleInE0ELSQ_0EEEEEENS4_6LayoutINS5_IJSC_SC_SC_EEENS5_IJNSA_ILi0EEESV_SV_EEEEENS5_IJNS4_10UnderscoreESY_SY_EEEEENS4_28SM100_TMA_2SM_LOAD_MULTICASTENS4_14ComposedLayoutINS4_7SwizzleILi2ELi4ELi3EEENS4_18smem_ptr_flag_bitsILi16EEENST_INS5_IJNSA_ILi8EEESH_EEENS5_IJSH_SC_EEEEEEEvNS4_8identityENS4_18SM100_TMA_2SM_LOADES1B_vS1C_EENS_8epilogue10collective18CollectiveEpilogueINS1F_23Sm100TmaWarpSpecializedILi3ELi2ELi32ELb1ELb0EEEJNS5_IJNSA_ILi128EEESG_SH_EEENS5_IJNST_IS1K_SC_EENST_ISH_SC_EEEEESJ_SK_SJ_SK_NS1F_6fusion15FusionCallbacksIS1J_NS1P_17LinearCombinationISJ_fSJ_fLNS_15FloatRoundStyleE2EEES1L_S1O_JEEENS4_5SM1004TMEM4LOAD26SM100_TMEM_LOAD_32dp32b32xENS4_13SM90_TMA_LOADES1B_NS4_39AutoVectorizingCopyWithAssumedAlignmentILi128EEENS4_14SM90_TMA_STOREES1B_S21_S21_EEEvvEEEEvNT_6ParamsE --------------------------
	.section	.nv.shared._ZN7cutlass13device_kernelINS_4gemm6kernel13GemmUniversalIN4cute5tupleIJiiiiEEENS1_10collective13CollectiveMmaINS1_35MainloopSm100TmaUmmaWarpSpecializedILi4ELi2ELi4ENS5_IJNS4_1CILi2EEESB_NSA_ILi1EEEEEEEENS5_IJNSA_ILi256EEENSA_ILi64EEENSA_ILi32EEEEEENS_6half_tENS5_IJlSC_lEEESJ_SK_NS4_8TiledMMAINS4_8MMA_AtomIJNS4_26SM100_MMA_F16BF16_2x1SM_SSISJ_SJ_fLi256ELi64ELNS4_4UMMA5MajorE0ELSP_0ELNSO_7ScaleInE0ELSQ_0EEEEEENS4_6LayoutINS5_IJSC_SC_SC_EEENS5_IJNSA_ILi0EEESV_SV_EEEEENS5_IJNS4_10UnderscoreESY_SY_EEEEENS4_28SM100_TMA_2SM_LOAD_MULTICASTENS4_14ComposedLayoutINS4_7SwizzleILi2ELi4ELi3EEENS4_18smem_ptr_flag_bitsILi16EEENST_INS5_IJNSA_ILi8EEESH_EEENS5_IJSH_SC_EEEEEEEvNS4_8identityENS4_18SM100_TMA_2SM_LOADES1B_vS1C_EENS_8epilogue10collective18CollectiveEpilogueINS1F_23Sm100TmaWarpSpecializedILi3ELi2ELi32ELb1ELb0EEEJNS5_IJNSA_ILi128EEESG_SH_EEENS5_IJNST_IS1K_SC_EENST_ISH_SC_EEEEESJ_SK_SJ_SK_NS1F_6fusion15FusionCallbacksIS1J_NS1P_17LinearCombinationISJ_fSJ_fLNS_15FloatRoundStyleE2EEES1L_S1O_JEEENS4_5SM1004TMEM4LOAD26SM100_TMEM_LOAD_32dp32b32xENS4_13SM90_TMA_LOADES1B_NS4_39AutoVectorizingCopyWithAssumedAlignmentILi128EEENS4_14SM90_TMA_STOREES1B_S21_S21_EEEvvEEEEvNT_6ParamsE,"aw",@nobits
	.sectionflags	@""
	.align	16
	.zero		1024


//--------------------- .nv.shared.reserved.0     --------------------------
	.section	.nv.shared.reserved.0,"aw",@nobits
	.weak		__nv_reservedSMEM_offset_0_alias
	.size		__nv_reservedSMEM_offset_0_alias, 0, 64
	.other		__nv_reservedSMEM_offset_0_alias,@"STO_CUDA_RESERVED_SHARED STV_DEFAULT"
__nv_reservedSMEM_offset_0_alias:
	.zero		0
.nv.shared.reserved.0:
	.zero		64
	.weak		__nv_reservedSMEM_tcgen05_partition
	.type		__nv_reservedSMEM_tcgen05_partition,@object
	.size		__nv_reservedSMEM_tcgen05_partition,(.L_0 - __nv_reservedSMEM_tcgen05_partition)
__nv_reservedSMEM_tcgen05_partition:
	.zero		32
.L_0:


//--------------------- .nv.global                --------------------------
	.section	.nv.global,"aw",@nobits
.nv.global:
	.type		_ZN39_INTERNAL_60d8194c_4_k_cu_af2cf006_68984cute1_E,@object
	.size		_ZN39_INTERNAL_60d8194c_4_k_cu_af2cf006_68984cute1_E,(_ZN39_INTERNAL_60d8194c_4_k_cu_af2cf006_68984cuda3std3__45__cpo6cbeginE - _ZN39_INTERNAL_60d8194c_4_k_cu_af2cf006_68984cute1_E)
_ZN39_INTERNAL_60d8194c_4_k_cu_af2cf006_68984cute1_E:
	.zero		1
	.type		_ZN39_INTERNAL_60d8194c_4_k_cu_af2cf006_68984cuda3std3__45__cpo6cbeginE,@object
	.size		_ZN39_INTERNAL_60d8194c_4_k_cu_af2cf006_68984cuda3std3__45__cpo6cbeginE,(_ZN39_INTERNAL_60d8194c_4_k_cu_af2cf006_68984cuda3std3__48in_placeE - _ZN39_INTERNAL_60d8194c_4_k_cu_af2cf006_68984cuda3std3__45__cpo6cbeginE)
_ZN39_INTERNAL_60d8194c_4_k_cu_af2cf006_68984cuda3std3__45__cpo6cbeginE:
	.zero		1
	.type		_ZN39_INTERNAL_60d8194c_4_k_cu_af2cf006_68984cuda3std3__48in_placeE,@object
	.size		_ZN39_INTERNAL_60d8194c_4_k_cu_af2cf006_68984cuda3std3__48in_placeE,(_ZN39_INTERNAL_60d8194c_4_k_cu_af2cf006_68984cuda3std6ranges3__45__cpo9iter_moveE - _ZN39_INTERNAL_60d8194c_4_k_cu_af2cf006_68984cuda3std3__48in_placeE)
_ZN39_INTERNAL_60d8194c_4_k_cu_af2cf006_68984cuda3std3__48in_placeE:
	.zero		1
	.type		_ZN39_INTERNAL_60d8194c_4_k_cu_af2cf006_68984cuda3std6ranges3__45__cpo9iter_moveE,@object
	.size		_ZN39_INTERNAL_60d8194c_4_k_cu_af2cf006_68984cuda3std6ranges3__45__cpo9iter_moveE,(_ZN39_INTERNAL_60d8194c_4_k_cu_af2cf006_68984cuda3std3__45__cpo5beginE - _ZN39_INTERNAL_60d8194c_4_k_cu_af2cf006_68984cuda3std6ranges3__45__cpo9iter_moveE)
_ZN39_INTERNAL_60d8194c_4_k_cu_af2cf006_68984cuda3std6ranges3__45__cpo9iter_moveE:
	.zero		1
	.type		_ZN39_INTERNAL_60d8194c_4_k_cu_af2cf006_68984cuda3std3__45__cpo5beginE,@object
	.size		_ZN39_INTERNAL_60d8194c_4_k_cu_af2cf006_68984cuda3std3__45__cpo5beginE,(_ZN39_INTERNAL_60d8194c_4_k_cu_af2cf006_68984cuda3std3__441_GLOBAL__N__60d8194c_4_k_cu_af2cf006_68986ignoreE - _ZN39_INTERNAL_60d8194c_4_k_cu_af2cf006_68984cuda3std3__45__cpo5beginE)
_ZN39_INTERNAL_60d8194c_4_k_cu_af2cf006_68984cuda3std3__45__cpo5beginE:
	.zero		1
	.type		_ZN39_INTERNAL_60d8194c_4_k_cu_af2cf006_68984cuda3std3__441_GLOBAL__N__60d8194c_4_k_cu_af2cf006_68986ignoreE,@object
	.size		_ZN39_INTERNAL_60d8194c_4_k_cu_af2cf006_68984cuda3std3__441_GLOBAL__N__60d8194c_4_k_cu_af2cf006_68986ignoreE,(_ZN39_INTERNAL_60d8194c_4_k_cu_af2cf006_68984cute7productE - _ZN39_INTERNAL_60d8194c_4_k_cu_af2cf006_68984cuda3std3__441_GLOBAL__N__60d8194c_4_k_cu_af2cf006_68986ignoreE)
_ZN39_INTERNAL_60d8194c_4_k_cu_af2cf006_68984cuda3std3__441_GLOBAL__N__60d8194c_4_k_cu_af2cf006_68986ignoreE:
	.zero		1
	.type		_ZN39_INTERNAL_60d8194c_4_k_cu_af2cf006_68984cute7productE,@object
	.size		_ZN39_INTERNAL_60d8194c_4_k_cu_af2cf006_68984cute7productE,(_ZN39_INTERNAL_60d8194c_4_k_cu_af2cf006_68984cuda3std3__45__cpo3endE - _ZN39_INTERNAL_60d8194c_4_k_cu_af2cf006_68984cute7productE)
_ZN39_INTERNAL_60d8194c_4_k_cu_af2cf006_68984cute7productE:
	.zero		1
	.type		_ZN39_INTERNAL_60d8194c_4_k_cu_af2cf006_68984cuda3std3__45__cpo3endE,@object
	.size		_ZN39_INTERNAL_60d8194c_4_k_cu_af2cf006_68984cuda3std3__45__cpo3endE,(_ZN39_INTERNAL_60d8194c_4_k_cu_af2cf006_68984cuda3std3__419piecewise_constructE - _ZN39_INTERNAL_60d8194c_4_k_cu_af2cf006_68984cuda3std3__45__cpo3endE)
_ZN39_INTERNAL_60d8194c_4_k_cu_af2cf006_68984cuda3std3__45__cpo3endE:
	.zero		1
	.type		_ZN39_INTERNAL_60d8194c_4_k_cu_af2cf006_68984cuda3std3__419piecewise_constructE,@object
	.size		_ZN39_INTERNAL_60d8194c_4_k_cu_af2cf006_68984cuda3std3__419piecewise_constructE,(_ZN39_INTERNAL_60d8194c_4_k_cu_af2cf006_68984cuda3std3__45__cpo4cendE - _ZN39_INTERNAL_60d8194c_4_k_cu_af2cf006_68984cuda3std3__419piecewise_constructE)
_ZN39_INTERNAL_60d8194c_4_k_cu_af2cf006_68984cuda3std3__419piecewise_constructE:
	.zero		1
	.type		_ZN39_INTERNAL_60d8194c_4_k_cu_af2cf006_68984cuda3std3__45__cpo4cendE,@object
	.size		_ZN39_INTERNAL_60d8194c_4_k_cu_af2cf006_68984cuda3std3__45__cpo4cendE,(_ZN39_INTERNAL_60d8194c_4_k_cu_af2cf006_68984cuda3std6ranges3__45__cpo4swapE - _ZN39_INTERNAL_60d8194c_4_k_cu_af2cf006_68984cuda3std3__45__cpo4cendE)
_ZN39_INTERNAL_60d8194c_4_k_cu_af2cf006_68984cuda3std3__45__cpo4cendE:
	.zero		1
	.type		_ZN39_INTERNAL_60d8194c_4_k_cu_af2cf006_68984cuda3std6ranges3__45__cpo4swapE,@object
	.size		_ZN39_INTERNAL_60d8194c_4_k_cu_af2cf006_68984cuda3std6ranges3__45__cpo4swapE,(.L_10 - _ZN39_INTERNAL_60d8194c_4_k_cu_af2cf006_68984cuda3std6ranges3__45__cpo4swapE)
_ZN39_INTERNAL_60d8194c_4_k_cu_af2cf006_68984cuda3std6ranges3__45__cpo4swapE:
	.zero		1
.L_10:


//--------------------- .nv.constant0._ZN7cutlass13device_kernelINS_4gemm6kernel13GemmUniversalIN4cute5tupleIJiiiiEEENS1_10collective13CollectiveMmaINS1_35MainloopSm100TmaUmmaWarpSpecializedILi4ELi2ELi4ENS5_IJNS4_1CILi2EEESB_NSA_ILi1EEEEEEEENS5_IJNSA_ILi256EEENSA_ILi64EEENSA_ILi32EEEEEENS_6half_tENS5_IJlSC_lEEESJ_SK_NS4_8TiledMMAINS4_8MMA_AtomIJNS4_26SM100_MMA_F16BF16_2x1SM_SSISJ_SJ_fLi256ELi64ELNS4_4UMMA5MajorE0ELSP_0ELNSO_7ScaleInE0ELSQ_0EEEEEENS4_6LayoutINS5_IJSC_SC_SC_EEENS5_IJNSA_ILi0EEESV_SV_EEEEENS5_IJNS4_10UnderscoreESY_SY_EEEEENS4_28SM100_TMA_2SM_LOAD_MULTICASTENS4_14ComposedLayoutINS4_7SwizzleILi2ELi4ELi3EEENS4_18smem_ptr_flag_bitsILi16EEENST_INS5_IJNSA_ILi8EEESH_EEENS5_IJSH_SC_EEEEEEEvNS4_8identityENS4_18SM100_TMA_2SM_LOADES1B_vS1C_EENS_8epilogue10collective18CollectiveEpilogueINS1F_23Sm100TmaWarpSpecializedILi3ELi2ELi32ELb1ELb0EEEJNS5_IJNSA_ILi128EEESG_SH_EEENS5_IJNST_IS1K_SC_EENST_ISH_SC_EEEEESJ_SK_SJ_SK_NS1F_6fusion15FusionCallbacksIS1J_NS1P_17LinearCombinationISJ_fSJ_fLNS_15FloatRoundStyleE2EEES1L_S1O_JEEENS4_5SM1004TMEM4LOAD26SM100_TMEM_LOAD_32dp32b32xENS4_13SM90_TMA_LOADES1B_NS4_39AutoVectorizingCopyWithAssumedAlignmentILi128EEENS4_14SM90_TMA_STOREES1B_S21_S21_EEEvvEEEEvNT_6ParamsE --------------------------
	.section	.nv.constant0._ZN7cutlass13device_kernelINS_4gemm6kernel13GemmUniversalIN4cute5tupleIJiiiiEEENS1_10collective13CollectiveMmaINS1_35MainloopSm100TmaUmmaWarpSpecializedILi4ELi2ELi4ENS5_IJNS4_1CILi2EEESB_NSA_ILi1EEEEEEEENS5_IJNSA_ILi256EEENSA_ILi64EEENSA_ILi32EEEEEENS_6half_tENS5_IJlSC_lEEESJ_SK_NS4_8TiledMMAINS4_8MMA_AtomIJNS4_26SM100_MMA_F16BF16_2x1SM_SSISJ_SJ_fLi256ELi64ELNS4_4UMMA5MajorE0ELSP_0ELNSO_7ScaleInE0ELSQ_0EEEEEENS4_6LayoutINS5_IJSC_SC_SC_EEENS5_IJNSA_ILi0EEESV_SV_EEEEENS5_IJNS4_10UnderscoreESY_SY_EEEEENS4_28SM100_TMA_2SM_LOAD_MULTICASTENS4_14ComposedLayoutINS4_7SwizzleILi2ELi4ELi3EEENS4_18smem_ptr_flag_bitsILi16EEENST_INS5_IJNSA_ILi8EEESH_EEENS5_IJSH_SC_EEEEEEEvNS4_8identityENS4_18SM100_TMA_2SM_LOADES1B_vS1C_EENS_8epilogue10collective18CollectiveEpilogueINS1F_23Sm100TmaWarpSpecializedILi3ELi2ELi32ELb1ELb0EEEJNS5_IJNSA_ILi128EEESG_SH_EEENS5_IJNST_IS1K_SC_EENST_ISH_SC_EEEEESJ_SK_SJ_SK_NS1F_6fusion15FusionCallbacksIS1J_NS1P_17LinearCombinationISJ_fSJ_fLNS_15FloatRoundStyleE2EEES1L_S1O_JEEENS4_5SM1004TMEM4LOAD26SM100_TMEM_LOAD_32dp32b32xENS4_13SM90_TMA_LOADES1B_NS4_39AutoVectorizingCopyWithAssumedAlignmentILi128EEENS4_14SM90_TMA_STOREES1B_S21_S21_EEEvvEEEEvNT_6ParamsE,"a",@progbits
	.sectionflags	@""
	.align	4
.nv.constant0._ZN7cutlass13device_kernelINS_4gemm6kernel13GemmUniversalIN4cute5tupleIJiiiiEEENS1_10collective13CollectiveMmaINS1_35MainloopSm100TmaUmmaWarpSpecializedILi4ELi2ELi4ENS5_IJNS4_1CILi2EEESB_NSA_ILi1EEEEEEEENS5_IJNSA_ILi256EEENSA_ILi64EEENSA_ILi32EEEEEENS_6half_tENS5_IJlSC_lEEESJ_SK_NS4_8TiledMMAINS4_8MMA_AtomIJNS4_26SM100_MMA_F16BF16_2x1SM_SSISJ_SJ_fLi256ELi64ELNS4_4UMMA5MajorE0ELSP_0ELNSO_7ScaleInE0ELSQ_0EEEEEENS4_6LayoutINS5_IJSC_SC_SC_EEENS5_IJNSA_ILi0EEESV_SV_EEEEENS5_IJNS4_10UnderscoreESY_SY_EEEEENS4_28SM100_TMA_2SM_LOAD_MULTICASTENS4_14ComposedLayoutINS4_7SwizzleILi2ELi4ELi3EEENS4_18smem_ptr_flag_bitsILi16EEENST_INS5_IJNSA_ILi8EEESH_EEENS5_IJSH_SC_EEEEEEEvNS4_8identityENS4_18SM100_TMA_2SM_LOADES1B_vS1C_EENS_8epilogue10collective18CollectiveEpilogueINS1F_23Sm100TmaWarpSpecializedILi3ELi2ELi32ELb1ELb0EEEJNS5_IJNSA_ILi128EEESG_SH_EEENS5_IJNST_IS1K_SC_EENST_ISH_SC_EEEEESJ_SK_SJ_SK_NS1F_6fusion15FusionCallbacksIS1J_NS1P_17LinearCombinationISJ_fSJ_fLNS_15FloatRoundStyleE2EEES1L_S1O_JEEENS4_5SM1004TMEM4LOAD26SM100_TMEM_LOAD_32dp32b32xENS4_13SM90_TMA_LOADES1B_NS4_39AutoVectorizingCopyWithAssumedAlignmentILi128EEENS4_14SM90_TMA_STOREES1B_S21_S21_EEEvvEEEEvNT_6ParamsE:
	.zero		2944


//--------------------- SYMBOLS --------------------------

	.type		.nv.reservedSmem.offset0,@object
	.size		.nv.reservedSmem.offset0,0x4
	.type		.nv.reservedSmem.cap,@object
	.size		.nv.reservedSmem.cap,0x4
	.type		__assertfail,@function
